// auto-generated by cutlass_sweep.gemm — config: {"arch": "sm_100", "cluster_m": 2, "cluster_n": 1, "dtype": "tf32", "dtype_b": "tf32", "layout": "nt", "stages": 0, "tile_k": 64, "tile_m": 256, "tile_n": 128}
#include "cutlass/cutlass.h"
#include "cutlass/gemm/collective/collective_builder.hpp"
#include "cutlass/gemm/device/gemm_universal_adapter.h"
#include "cutlass/gemm/kernel/gemm_universal.hpp"
#include "cutlass/epilogue/collective/collective_builder.hpp"

using ElemA = cutlass::tfloat32_t;
using ElemB = cutlass::tfloat32_t;
using ElemCD = cutlass::tfloat32_t;
using Acc  = float;
using TileShape    = cute::Shape<cute::_256, cute::_128, cute::_64>;
using ClusterShape = cute::Shape<cute::_2, cute::_1, cute::_1>;

using CollectiveEpilogue = typename cutlass::epilogue::collective::CollectiveBuilder<
    cutlass::arch::Sm100, cutlass::arch::OpClassTensorOp,
    TileShape, ClusterShape,
    cutlass::epilogue::collective::EpilogueTileAuto,
    Acc, Acc,
    ElemCD, cutlass::layout::RowMajor, 128 / cutlass::sizeof_bits<ElemCD>::value,
    ElemCD, cutlass::layout::RowMajor, 128 / cutlass::sizeof_bits<ElemCD>::value,
    cutlass::epilogue::collective::EpilogueScheduleAuto
  >::CollectiveOp;

using CollectiveMainloop = typename cutlass::gemm::collective::CollectiveBuilder<
    cutlass::arch::Sm100, cutlass::arch::OpClassTensorOp,
    ElemA, cutlass::layout::RowMajor, 128 / cutlass::sizeof_bits<ElemA>::value,
    ElemB, cutlass::layout::ColumnMajor, 128 / cutlass::sizeof_bits<ElemB>::value,
    Acc,
    TileShape, ClusterShape,
    cutlass::gemm::collective::StageCountAutoCarveout<static_cast<int>(sizeof(typename CollectiveEpilogue::SharedStorage))>,
    cutlass::gemm::collective::KernelScheduleAuto
  >::CollectiveOp;

using GemmKernel = cutlass::gemm::kernel::GemmUniversal<
    cute::Shape<int,int,int,int>,
    CollectiveMainloop,
    CollectiveEpilogue
>;
using Gemm = cutlass::gemm::device::GemmUniversalAdapter<GemmKernel>;

// Force the device kernel symbol into the cubin without needing a host main.
auto* _anchor = &cutlass::device_kernel<GemmKernel>;


// ===== COMPILED SASS (sm_100a) =====

	.target	sm_100a

	.elftype	@"ET_EXEC"


//--------------------- .note.nv.tkinfo           --------------------------
	.section	.note.nv.tkinfo,"",@"SHT_NOTE"
	.sectionflags	@"SHF_NOTE_NV_TKINFO"
	.tkinfo
        /*0018*/ 	.word	0x00000002
        /*0030*/ 	.string	""
        /*0030*/ 	.string	"ptxas"
        /*0030*/ 	.string	"Cuda compilation tools, release 13.0, V13.0.88"
        /*0030*/ 	.string	"Build cuda_13.0.r13.0/compiler.36424714_0"
        /*0030*/ 	.string	"-arch sm_100a -m 64 "



//--------------------- .note.nv.cuinfo           --------------------------
	.section	.note.nv.cuinfo,"",@"SHT_NOTE"
	.sectionflags	@"SHF_NOTE_NV_CUINFO"
        /*0018*/ 	.short	0x0002
        /*001a*/ 	.short	0x0064
        /*001c*/ 	.short	0x0082
	.zero		2


//--------------------- .nv.info                  --------------------------
	.section	.nv.info,"",@"SHT_CUDA_INFO"
	.align	4


	//----- nvinfo : EIATTR_REGCOUNT
	.align		4
        /*0000*/ 	.byte	0x04, 0x2f
        /*0002*/ 	.short	(.L_19 - .L_18)
	.align		4
.L_18:
        /*0004*/ 	.word	index@(_ZN7cutlass13device_kernelINS_4gemm6kernel13GemmUniversalIN4cute5tupleIJiiiiEEENS1_10collective13CollectiveMmaINS1_35MainloopSm100TmaUmmaWarpSpecializedILi4ELi2ELi4ENS5_IJNS4_1CILi2EEENSA_ILi1EEESC_EEEEENS5_IJNSA_ILi256EEENSA_ILi128EEENSA_ILi64EEEEEENS_10tfloat32_tENS5_IJlSC_lEEESJ_SK_NS4_8TiledMMAINS4_8MMA_AtomIJNS4_23SM100_MMA_TF32_2x1SM_SSISJ_SJ_fLi256ELi128ELNS4_4UMMA5MajorE0ELSP_0ELNSO_7ScaleInE0ELSQ_0EEEEEENS4_6LayoutINS5_IJSC_SC_SC_EEENS5_IJNSA_ILi0EEESV_SV_EEEEENS5_IJNS4_10UnderscoreESY_SY_EEEEENS4_18SM100_TMA_2SM_LOADENS4_14ComposedLayoutINS4_7SwizzleILi3ELi4ELi3EEENS4_18smem_ptr_flag_bitsILi32EEENST_INS5_IJNSA_ILi8EEENSA_ILi32EEEEEENS5_IJS18_SC_EEEEEEEvNS4_8identityES11_S1C_vS1D_EENS_8epilogue10collective18CollectiveEpilogueINS1F_23Sm100TmaWarpSpecializedILi4ELi2ELi16ELb1ELb0EEEJNS5_IJSG_SG_SH_EEENS5_IJNST_ISG_SC_EENST_INSA_ILi16EEESC_EEEEESJ_SK_SJ_SK_NS1F_6fusion15FusionCallbacksIS1J_NS1P_17LinearCombinationISJ_fSJ_fLNS_15FloatRoundStyleE2EEES1K_S1O_JEEENS4_5SM1004TMEM4LOAD26SM100_TMEM_LOAD_32dp32b16xENS4_13SM90_TMA_LOADENS12_INS13_ILi2ELi4ELi3EEES16_NST_INS5_IJS17_S1M_EEENS5_IJS1M_SC_EEEEEEENS4_39AutoVectorizingCopyWithAssumedAlignmentILi128EEENS4_14SM90_TMA_STOREES24_S26_S26_EEEvvEEEEvNT_6ParamsE)
        /*0008*/ 	.word	0x00000060


	//----- nvinfo : EIATTR_FRAME_SIZE
	.align		4
.L_19:
        /*000c*/ 	.byte	0x04, 0x11
        /*000e*/ 	.short	(.L_21 - .L_20)
	.align		4
.L_20:
        /*0010*/ 	.word	index@($__internal_2_$__cuda_sm10x_tcgen05_guardrail_trap_unallocated_columns_being_dealloced)
        /*0014*/ 	.word	0x00000000


	//----- nvinfo : EIATTR_FRAME_SIZE
	.align		4
.L_21:
        /*0018*/ 	.byte	0x04, 0x11
        /*001a*/ 	.short	(.L_23 - .L_22)
	.align		4
.L_22:
        /*001c*/ 	.word	index@($__internal_1_$__cuda_sm10x_tcgen05_guardrail_trap_phase_invalid_during_alloc)
        /*0020*/ 	.word	0x00000000


	//----- nvinfo : EIATTR_FRAME_SIZE
	.align		4
.L_23:
        /*0024*/ 	.byte	0x04, 0x11
        /*0026*/ 	.short	(.L_25 - .L_24)
	.align		4
.L_24:
        /*0028*/ 	.word	index@($__internal_0_$__cuda_sm10x_tcgen05_guardrail_trap_col_being_dealloced_not_returned_by_alloc)
        /*002c*/ 	.word	0x00000000


	//----- nvinfo : EIATTR_FRAME_SIZE
	.align		4
.L_25:
        /*0030*/ 	.byte	0x04, 0x11
        /*0032*/ 	.short	(.L_27 - .L_26)
	.align		4
.L_26:
        /*0034*/ 	.word	index@(_ZN7cutlass13device_kernelINS_4gemm6kernel13GemmUniversalIN4cute5tupleIJiiiiEEENS1_10collective13CollectiveMmaINS1_35MainloopSm100TmaUmmaWarpSpecializedILi4ELi2ELi4ENS5_IJNS4_1CILi2EEENSA_ILi1EEESC_EEEEENS5_IJNSA_ILi256EEENSA_ILi128EEENSA_ILi64EEEEEENS_10tfloat32_tENS5_IJlSC_lEEESJ_SK_NS4_8TiledMMAINS4_8MMA_AtomIJNS4_23SM100_MMA_TF32_2x1SM_SSISJ_SJ_fLi256ELi128ELNS4_4UMMA5MajorE0ELSP_0ELNSO_7ScaleInE0ELSQ_0EEEEEENS4_6LayoutINS5_IJSC_SC_SC_EEENS5_IJNSA_ILi0EEESV_SV_EEEEENS5_IJNS4_10UnderscoreESY_SY_EEEEENS4_18SM100_TMA_2SM_LOADENS4_14ComposedLayoutINS4_7SwizzleILi3ELi4ELi3EEENS4_18smem_ptr_flag_bitsILi32EEENST_INS5_IJNSA_ILi8EEENSA_ILi32EEEEEENS5_IJS18_SC_EEEEEEEvNS4_8identityES11_S1C_vS1D_EENS_8epilogue10collective18CollectiveEpilogueINS1F_23Sm100TmaWarpSpecializedILi4ELi2ELi16ELb1ELb0EEEJNS5_IJSG_SG_SH_EEENS5_IJNST_ISG_SC_EENST_INSA_ILi16EEESC_EEEEESJ_SK_SJ_SK_NS1F_6fusion15FusionCallbacksIS1J_NS1P_17LinearCombinationISJ_fSJ_fLNS_15FloatRoundStyleE2EEES1K_S1O_JEEENS4_5SM1004TMEM4LOAD26SM100_TMEM_LOAD_32dp32b16xENS4_13SM90_TMA_LOADENS12_INS13_ILi2ELi4ELi3EEES16_NST_INS5_IJS17_S1M_EEENS5_IJS1M_SC_EEEEEEENS4_39AutoVectorizingCopyWithAssumedAlignmentILi128EEENS4_14SM90_TMA_STOREES24_S26_S26_EEEvvEEEEvNT_6ParamsE)
        /*0038*/ 	.word	0x00000000


	//----- nvinfo : EIATTR_MIN_STACK_SIZE
	.align		4
.L_27:
        /*003c*/ 	.byte	0x04, 0x12
        /*003e*/ 	.short	(.L_29 - .L_28)
	.align		4
.L_28:
        /*0040*/ 	.word	index@(_ZN7cutlass13device_kernelINS_4gemm6kernel13GemmUniversalIN4cute5tupleIJiiiiEEENS1_10collective13CollectiveMmaINS1_35MainloopSm100TmaUmmaWarpSpecializedILi4ELi2ELi4ENS5_IJNS4_1CILi2EEENSA_ILi1EEESC_EEEEENS5_IJNSA_ILi256EEENSA_ILi128EEENSA_ILi64EEEEEENS_10tfloat32_tENS5_IJlSC_lEEESJ_SK_NS4_8TiledMMAINS4_8MMA_AtomIJNS4_23SM100_MMA_TF32_2x1SM_SSISJ_SJ_fLi256ELi128ELNS4_4UMMA5MajorE0ELSP_0ELNSO_7ScaleInE0ELSQ_0EEEEEENS4_6LayoutINS5_IJSC_SC_SC_EEENS5_IJNSA_ILi0EEESV_SV_EEEEENS5_IJNS4_10UnderscoreESY_SY_EEEEENS4_18SM100_TMA_2SM_LOADENS4_14ComposedLayoutINS4_7SwizzleILi3ELi4ELi3EEENS4_18smem_ptr_flag_bitsILi32EEENST_INS5_IJNSA_ILi8EEENSA_ILi32EEEEEENS5_IJS18_SC_EEEEEEEvNS4_8identityES11_S1C_vS1D_EENS_8epilogue10collective18CollectiveEpilogueINS1F_23Sm100TmaWarpSpecializedILi4ELi2ELi16ELb1ELb0EEEJNS5_IJSG_SG_SH_EEENS5_IJNST_ISG_SC_EENST_INSA_ILi16EEESC_EEEEESJ_SK_SJ_SK_NS1F_6fusion15FusionCallbacksIS1J_NS1P_17LinearCombinationISJ_fSJ_fLNS_15FloatRoundStyleE2EEES1K_S1O_JEEENS4_5SM1004TMEM4LOAD26SM100_TMEM_LOAD_32dp32b16xENS4_13SM90_TMA_LOADENS12_INS13_ILi2ELi4ELi3EEES16_NST_INS5_IJS17_S1M_EEENS5_IJS1M_SC_EEEEEEENS4_39AutoVectorizingCopyWithAssumedAlignmentILi128EEENS4_14SM90_TMA_STOREES24_S26_S26_EEEvvEEEEvNT_6ParamsE)
        /*0044*/ 	.word	0x00000000
.L_29:


//--------------------- .nv.compat                --------------------------
	.section	.nv.compat,"",@"SHT_CUDA_COMPAT_INFO"
	.align	4
        /*0000*/ 	.byte	0x02, 0x09, 0x01, 0x00, 0x02, 0x02, 0x02, 0x00, 0x02, 0x05, 0x05, 0x00, 0x03, 0x07, 0x01, 0x01
        /*0010*/ 	.byte	0x02, 0x03, 0x01, 0x00, 0x02, 0x06, 0x01, 0x00, 0x04, 0x0b, 0x08, 0x00, 0x09, 0x00, 0x00, 0x00
        /*0020*/ 	.byte	0x00, 0x00, 0x00, 0x00


//--------------------- .nv.info._ZN7cutlass13device_kernelINS_4gemm6kernel13GemmUniversalIN4cute5tupleIJiiiiEEENS1_10collective13CollectiveMmaINS1_35MainloopSm100TmaUmmaWarpSpecializedILi4ELi2ELi4ENS5_IJNS4_1CILi2EEENSA_ILi1EEESC_EEEEENS5_IJNSA_ILi256EEENSA_ILi128EEENSA_ILi64EEEEEENS_10tfloat32_tENS5_IJlSC_lEEESJ_SK_NS4_8TiledMMAINS4_8MMA_AtomIJNS4_23SM100_MMA_TF32_2x1SM_SSISJ_SJ_fLi256ELi128ELNS4_4UMMA5MajorE0ELSP_0ELNSO_7ScaleInE0ELSQ_0EEEEEENS4_6LayoutINS5_IJSC_SC_SC_EEENS5_IJNSA_ILi0EEESV_SV_EEEEENS5_IJNS4_10UnderscoreESY_SY_EEEEENS4_18SM100_TMA_2SM_LOADENS4_14ComposedLayoutINS4_7SwizzleILi3ELi4ELi3EEENS4_18smem_ptr_flag_bitsILi32EEENST_INS5_IJNSA_ILi8EEENSA_ILi32EEEEEENS5_IJS18_SC_EEEEEEEvNS4_8identityES11_S1C_vS1D_EENS_8epilogue10collective18CollectiveEpilogueINS1F_23Sm100TmaWarpSpecializedILi4ELi2ELi16ELb1ELb0EEEJNS5_IJSG_SG_SH_EEENS5_IJNST_ISG_SC_EENST_INSA_ILi16EEESC_EEEEESJ_SK_SJ_SK_NS1F_6fusion15FusionCallbacksIS1J_NS1P_17LinearCombinationISJ_fSJ_fLNS_15FloatRoundStyleE2EEES1K_S1O_JEEENS4_5SM1004TMEM4LOAD26SM100_TMEM_LOAD_32dp32b16xENS4_13SM90_TMA_LOADENS12_INS13_ILi2ELi4ELi3EEES16_NST_INS5_IJS17_S1M_EEENS5_IJS1M_SC_EEEEEEENS4_39AutoVectorizingCopyWithAssumedAlignmentILi128EEENS4_14SM90_TMA_STOREES24_S26_S26_EEEvvEEEEvNT_6ParamsE --------------------------
	.section	.nv.info._ZN7cutlass13device_kernelINS_4gemm6kernel13GemmUniversalIN4cute5tupleIJiiiiEEENS1_10collective13CollectiveMmaINS1_35MainloopSm100TmaUmmaWarpSpecializedILi4ELi2ELi4ENS5_IJNS4_1CILi2EEENSA_ILi1EEESC_EEEEENS5_IJNSA_ILi256EEENSA_ILi128EEENSA_ILi64EEEEEENS_10tfloat32_tENS5_IJlSC_lEEESJ_SK_NS4_8TiledMMAINS4_8MMA_AtomIJNS4_23SM100_MMA_TF32_2x1SM_SSISJ_SJ_fLi256ELi128ELNS4_4UMMA5MajorE0ELSP_0ELNSO_7ScaleInE0ELSQ_0EEEEEENS4_6LayoutINS5_IJSC_SC_SC_EEENS5_IJNSA_ILi0EEESV_SV_EEEEENS5_IJNS4_10UnderscoreESY_SY_EEEEENS4_18SM100_TMA_2SM_LOADENS4_14ComposedLayoutINS4_7SwizzleILi3ELi4ELi3EEENS4_18smem_ptr_flag_bitsILi32EEENST_INS5_IJNSA_ILi8EEENSA_ILi32EEEEEENS5_IJS18_SC_EEEEEEEvNS4_8identityES11_S1C_vS1D_EENS_8epilogue10collective18CollectiveEpilogueINS1F_23Sm100TmaWarpSpecializedILi4ELi2ELi16ELb1ELb0EEEJNS5_IJSG_SG_SH_EEENS5_IJNST_ISG_SC_EENST_INSA_ILi16EEESC_EEEEESJ_SK_SJ_SK_NS1F_6fusion15FusionCallbacksIS1J_NS1P_17LinearCombinationISJ_fSJ_fLNS_15FloatRoundStyleE2EEES1K_S1O_JEEENS4_5SM1004TMEM4LOAD26SM100_TMEM_LOAD_32dp32b16xENS4_13SM90_TMA_LOADENS12_INS13_ILi2ELi4ELi3EEES16_NST_INS5_IJS17_S1M_EEENS5_IJS1M_SC_EEEEEEENS4_39AutoVectorizingCopyWithAssumedAlignmentILi128EEENS4_14SM90_TMA_STOREES24_S26_S26_EEEvvEEEEvNT_6ParamsE,"",@"SHT_CUDA_INFO"
	.sectionflags	@""
	.align	4


	//----- nvinfo : EIATTR_CUDA_API_VERSION
	.align		4
        /*0000*/ 	.byte	0x04, 0x37
        /*0002*/ 	.short	(.L_31 - .L_30)
.L_30:
        /*0004*/ 	.word	0x00000082


	//----- nvinfo : EIATTR_KPARAM_INFO
	.align		4
.L_31:
        /*0008*/ 	.byte	0x04, 0x17
        /*000a*/ 	.short	(.L_33 - .L_32)
.L_32:
        /*000c*/ 	.word	0x00000000
        /*0010*/ 	.short	0x0000
        /*0012*/ 	.short	0x0000
        /*0014*/ 	.byte	0x00, 0xf0, 0x01, 0x20


	//----- nvinfo : EIATTR_AT_ENTRY_FRAGMENTS
	.align		4
.L_33:
        /*0018*/ 	.byte	0x04, 0x4f
        /*001a*/ 	.short	(.L_35 - .L_34)


	//   ....[0]....
.L_34:
        /*001c*/ 	.word	0x00000007


	//----- nvinfo : EIATTR_RESERVED_SMEM_USED
	.align		4
.L_35:
        /*0020*/ 	.byte	0x01, 0x41
	.zero		2


	//----- nvinfo : EIATTR_SPARSE_MMA_MASK
	.align		4
        /*0024*/ 	.byte	0x03, 0x50
        /*0026*/ 	.short	0x0000


	//----- nvinfo : EIATTR_TCGEN05_2CTA_USED
	.align		4
        /*0028*/ 	.byte	0x01, 0x52
	.zero		2


	//----- nvinfo : EIATTR_MAXREG_COUNT
	.align		4
        /*002c*/ 	.byte	0x03, 0x1b
        /*002e*/ 	.short	0x00ff


	//----- nvinfo : EIATTR_NUM_BARRIERS
	.align		4
        /*0030*/ 	.byte	0x02, 0x4c
        /*0032*/ 	.byte	0x07
	.zero		1


	//----- nvinfo : EIATTR_EXTERNS
	.align		4
        /*0034*/ 	.byte	0x04, 0x0f
        /*0036*/ 	.short	(.L_37 - .L_36)


	//   ....[0]....
	.align		4
.L_36:
        /*0038*/ 	.word	index@(__assertfail)


	//----- nvinfo : EIATTR_MERCURY_ISA_VERSION
	.align		4
.L_37:
        /*003c*/ 	.byte	0x03, 0x5f
        /*003e*/ 	.short	0x0101


	//----- nvinfo : EIATTR_INT_WARP_WIDE_INSTR_OFFSETS
	.align		4
        /*0040*/ 	.byte	0x04, 0x31
        /*0042*/ 	.short	(.L_39 - .L_38)


	//   ....[0]....
.L_38:
        /*0044*/ 	.word	0x00000d10


	//   ....[1]....
        /*0048*/ 	.word	0x00000db0


	//   ....[2]....
        /*004c*/ 	.word	0x00002280


	//   ....[3]....
        /*0050*/ 	.word	0x00004320


	//   ....[4]....
        /*0054*/ 	.word	0x00004340


	//   ....[5]....
        /*0058*/ 	.word	0x00004370


	//   ....[6]....
        /*005c*/ 	.word	0x00004ca0


	//   ....[7]....
        /*0060*/ 	.word	0x00004d10


	//   ....[8]....
        /*0064*/ 	.word	0x00004e00


	//   ....[9]....
        /*0068*/ 	.word	0x00004e80


	//   ....[10]....
        /*006c*/ 	.word	0x00004f70


	//   ....[11]....
        /*0070*/ 	.word	0x00004ff0


	//   ....[12]....
        /*0074*/ 	.word	0x000050f0


	//   ....[13]....
        /*0078*/ 	.word	0x00005180


	//   ....[14]....
        /*007c*/ 	.word	0x00005280


	//   ....[15]....
        /*0080*/ 	.word	0x00005360


	//   ....[16]....
        /*0084*/ 	.word	0x00005400


	//   ....[17]....
        /*0088*/ 	.word	0x000054f0


	//   ....[18]....
        /*008c*/ 	.word	0x00005590


	//   ....[19]....
        /*0090*/ 	.word	0x000056a0


	//   ....[20]....
        /*0094*/ 	.word	0x00005800


	//   ....[21]....
        /*0098*/ 	.word	0x00005950


	//----- nvinfo : EIATTR_COOP_GROUP_MASK_REGIDS
	.align		4
.L_39:
        /*009c*/ 	.byte	0x04, 0x29
        /*009e*/ 	.short	(.L_41 - .L_40)


	//   ....[0]....
.L_40:
        /*00a0*/ 	.word	0xffffffff


	//   ....[1]....
        /*00a4*/ 	.word	0xffffffff


	//   ....[2]....
        /*00a8*/ 	.word	0xffffffff


	//   ....[3]....
        /*00ac*/ 	.word	0xffffffff


	//   ....[4]....
        /*00b0*/ 	.word	0xffffffff


	//   ....[5]....
        /*00b4*/ 	.word	0xffffffff


	//   ....[6]....
        /*00b8*/ 	.word	0xffffffff


	//   ....[7]....
        /*00bc*/ 	.word	0xffffffff


	//   ....[8]....
        /*00c0*/ 	.word	0xffffffff


	//   ....[9]....
        /*00c4*/ 	.word	0xffffffff


	//   ....[10]....
        /*00c8*/ 	.word	0xffffffff


	//   ....[11]....
        /*00cc*/ 	.word	0xffffffff


	//   ....[12]....
        /*00d0*/ 	.word	0xffffffff


	//   ....[13]....
        /*00d4*/ 	.word	0xffffffff


	//----- nvinfo : EIATTR_COOP_GROUP_INSTR_OFFSETS
	.align		4
.L_41:
        /*00d8*/ 	.byte	0x04, 0x28
        /*00da*/ 	.short	(.L_43 - .L_42)


	//   ....[0]....
.L_42:
        /*00dc*/ 	.word	0x000000c0


	//   ....[1]....
        /*00e0*/ 	.word	0x00000500


	//   ....[2]....
        /*00e4*/ 	.word	0x00000680


	//   ....[3]....
        /*00e8*/ 	.word	0x00000810


	//   ....[4]....
        /*00ec*/ 	.word	0x00000900


	//   ....[5]....
        /*00f0*/ 	.word	0x00000a60


	//   ....[6]....
        /*00f4*/ 	.word	0x00000bf0


	//   ....[7]....
        /*00f8*/ 	.word	0x00000e30


	//   ....[8]....
        /*00fc*/ 	.word	0x00002160


	//   ....[9]....
        /*0100*/ 	.word	0x00002f40


	//   ....[10]....
        /*0104*/ 	.word	0x00003410


	//   ....[11]....
        /*0108*/ 	.word	0x00003440


	//   ....[12]....
        /*010c*/ 	.word	0x00004220


	//   ....[13]....
        /*0110*/ 	.word	0x00004430


	//----- nvinfo : EIATTR_VRC_CTA_INIT_COUNT
	.align		4
.L_43:
        /*0114*/ 	.byte	0x02, 0x4a
        /*0116*/ 	.byte	0x80
	.zero		1


	//----- nvinfo : EIATTR_SYSCALL_OFFSETS
	.align		4
        /*0118*/ 	.byte	0x04, 0x46
        /*011a*/ 	.short	(.L_45 - .L_44)


	//   ....[0]....
.L_44:
        /*011c*/ 	.word	0x000063c0


	//   ....[1]....
        /*0120*/ 	.word	0x000064b0


	//   ....[2]....
        /*0124*/ 	.word	0x00006c10


	//   ....[3]....
        /*0128*/ 	.word	0x00007590


	//   ....[4]....
        /*012c*/ 	.word	0x00007ee0


	//   ....[5]....
        /*0130*/ 	.word	0x00008880


	//   ....[6]....
        /*0134*/ 	.word	0x00009220


	//   ....[7]....
        /*0138*/ 	.word	0x00009bf0


	//   ....[8]....
        /*013c*/ 	.word	0x0000a590


	//   ....[9]....
        /*0140*/ 	.word	0x0000aee0


	//----- nvinfo : EIATTR_MBARRIER_INSTR_OFFSETS
	.align		4
.L_45:
        /*0144*/ 	.byte	0x04, 0x39
        /*0146*/ 	.short	(.L_47 - .L_46)


	//   ....[0]....
.L_46:
        /*0148*/ 	.word	0x000005f0
        /*014c*/ 	.word	0x000000ff
        /*0150*/ 	.word	0x00000000
        /*0154*/ 	.short	0x0100
        /*0156*/ 	.byte	0x08
	.zero		1


	//   ....[1]....
        /*0158*/ 	.word	0x00000600
        /*015c*/ 	.word	0x000000ff
        /*0160*/ 	.word	0x00000020
        /*0164*/ 	.short	0x0100
        /*0166*/ 	.byte	0x08
	.zero		1


	//   ....[2]....
        /*0168*/ 	.word	0x00000610
        /*016c*/ 	.word	0x000000ff
        /*0170*/ 	.word	0x00000008
        /*0174*/ 	.short	0x0100
        /*0176*/ 	.byte	0x08
	.zero		1


	//   ....[3]....
        /*0178*/ 	.word	0x00000620
        /*017c*/ 	.word	0x000000ff
        /*0180*/ 	.word	0x00000028
        /*0184*/ 	.short	0x0100
        /*0186*/ 	.byte	0x08
	.zero		1


	//   ....[4]....
        /*0188*/ 	.word	0x00000630
        /*018c*/ 	.word	0x000000ff
        /*0190*/ 	.word	0x00000010
        /*0194*/ 	.short	0x0100
        /*0196*/ 	.byte	0x08
	.zero		1


	//   ....[5]....
        /*0198*/ 	.word	0x00000640
        /*019c*/ 	.word	0x000000ff
        /*01a0*/ 	.word	0x00000030
        /*01a4*/ 	.short	0x0100
        /*01a6*/ 	.byte	0x08
	.zero		1


	//   ....[6]....
        /*01a8*/ 	.word	0x00000650
        /*01ac*/ 	.word	0x000000ff
        /*01b0*/ 	.word	0x00000018
        /*01b4*/ 	.short	0x0100
        /*01b6*/ 	.byte	0x08
	.zero		1


	//   ....[7]....
        /*01b8*/ 	.word	0x00000660
        /*01bc*/ 	.word	0x000000ff
        /*01c0*/ 	.word	0x00000038
        /*01c4*/ 	.short	0x0100
        /*01c6*/ 	.byte	0x08
	.zero		1


	//   ....[8]....
        /*01c8*/ 	.word	0x00000780
        /*01cc*/ 	.word	0x000000ff
        /*01d0*/ 	.word	0x00000040
        /*01d4*/ 	.short	0x0100
        /*01d6*/ 	.byte	0x09
	.zero		1


	//   ....[9]....
        /*01d8*/ 	.word	0x00000790
        /*01dc*/ 	.word	0x000000ff
        /*01e0*/ 	.word	0x00000060
        /*01e4*/ 	.short	0x0100
        /*01e6*/ 	.byte	0x09
	.zero		1


	//   ....[10]....
        /*01e8*/ 	.word	0x000007a0
        /*01ec*/ 	.word	0x000000ff
        /*01f0*/ 	.word	0x00000048
        /*01f4*/ 	.short	0x0100
        /*01f6*/ 	.byte	0x09
	.zero		1


	//   ....[11]....
        /*01f8*/ 	.word	0x000007b0
        /*01fc*/ 	.word	0x000000ff
        /*0200*/ 	.word	0x00000068
        /*0204*/ 	.short	0x0100
        /*0206*/ 	.byte	0x09
	.zero		1


	//   ....[12]....
        /*0208*/ 	.word	0x000007c0
        /*020c*/ 	.word	0x000000ff
        /*0210*/ 	.word	0x00000050
        /*0214*/ 	.short	0x0100
        /*0216*/ 	.byte	0x09
	.zero		1


	//   ....[13]....
        /*0218*/ 	.word	0x000007d0
        /*021c*/ 	.word	0x000000ff
        /*0220*/ 	.word	0x00000070
        /*0224*/ 	.short	0x0100
        /*0226*/ 	.byte	0x09
	.zero		1


	//   ....[14]....
        /*0228*/ 	.word	0x000007e0
        /*022c*/ 	.word	0x000000ff
        /*0230*/ 	.word	0x00000058
        /*0234*/ 	.short	0x0100
        /*0236*/ 	.byte	0x09
	.zero		1


	//   ....[15]....
        /*0238*/ 	.word	0x000007f0
        /*023c*/ 	.word	0x000000ff
        /*0240*/ 	.word	0x00000078
        /*0244*/ 	.short	0x0100
        /*0246*/ 	.byte	0x09
	.zero		1


	//   ....[16]....
        /*0248*/ 	.word	0x000008d0
        /*024c*/ 	.word	0x000000ff
        /*0250*/ 	.word	0x00000080
        /*0254*/ 	.short	0x0100
        /*0256*/ 	.byte	0x08
	.zero		1


	//   ....[17]....
        /*0258*/ 	.word	0x000008e0
        /*025c*/ 	.word	0x000000ff
        /*0260*/ 	.word	0x00000088
        /*0264*/ 	.short	0x0100
        /*0266*/ 	.byte	0x08
	.zero		1


	//   ....[18]....
        /*0268*/ 	.word	0x00000a10
        /*026c*/ 	.word	0x000000ff
        /*0270*/ 	.word	0x00000090
        /*0274*/ 	.short	0x0100
        /*0276*/ 	.byte	0x08
	.zero		1


	//   ....[19]....
        /*0278*/ 	.word	0x00000a20
        /*027c*/ 	.word	0x000000ff
        /*0280*/ 	.word	0x000000a0
        /*0284*/ 	.short	0x0100
        /*0286*/ 	.byte	0x08
	.zero		1


	//   ....[20]....
        /*0288*/ 	.word	0x00000a30
        /*028c*/ 	.word	0x000000ff
        /*0290*/ 	.word	0x00000098
        /*0294*/ 	.short	0x0100
        /*0296*/ 	.byte	0x08
	.zero		1


	//   ....[21]....
        /*0298*/ 	.word	0x00000a40
        /*029c*/ 	.word	0x000000ff
        /*02a0*/ 	.word	0x000000a8
        /*02a4*/ 	.short	0x0100
        /*02a6*/ 	.byte	0x08
	.zero		1


	//   ....[22]....
        /*02a8*/ 	.word	0x00000b60
        /*02ac*/ 	.word	0x000000ff
        /*02b0*/ 	.word	0x000000b0
        /*02b4*/ 	.short	0x0100
        /*02b6*/ 	.byte	0x09
	.zero		1


	//   ....[23]....
        /*02b8*/ 	.word	0x00000b70
        /*02bc*/ 	.word	0x000000ff
        /*02c0*/ 	.word	0x000000d0
        /*02c4*/ 	.short	0x0100
        /*02c6*/ 	.byte	0x09
	.zero		1


	//   ....[24]....
        /*02c8*/ 	.word	0x00000b80
        /*02cc*/ 	.word	0x000000ff
        /*02d0*/ 	.word	0x000000b8
        /*02d4*/ 	.short	0x0100
        /*02d6*/ 	.byte	0x09
	.zero		1


	//   ....[25]....
        /*02d8*/ 	.word	0x00000b90
        /*02dc*/ 	.word	0x000000ff
        /*02e0*/ 	.word	0x000000d8
        /*02e4*/ 	.short	0x0100
        /*02e6*/ 	.byte	0x09
	.zero		1


	//   ....[26]....
        /*02e8*/ 	.word	0x00000ba0
        /*02ec*/ 	.word	0x000000ff
        /*02f0*/ 	.word	0x000000c0
        /*02f4*/ 	.short	0x0100
        /*02f6*/ 	.byte	0x09
	.zero		1


	//   ....[27]....
        /*02f8*/ 	.word	0x00000bb0
        /*02fc*/ 	.word	0x000000ff
        /*0300*/ 	.word	0x000000e0
        /*0304*/ 	.short	0x0100
        /*0306*/ 	.byte	0x09
	.zero		1


	//   ....[28]....
        /*0308*/ 	.word	0x00000bc0
        /*030c*/ 	.word	0x000000ff
        /*0310*/ 	.word	0x000000c8
        /*0314*/ 	.short	0x0100
        /*0316*/ 	.byte	0x09
	.zero		1


	//   ....[29]....
        /*0318*/ 	.word	0x00000bd0
        /*031c*/ 	.word	0x000000ff
        /*0320*/ 	.word	0x000000e8
        /*0324*/ 	.short	0x0100
        /*0326*/ 	.byte	0x09
	.zero		1


	//   ....[30]....
        /*0328*/ 	.word	0x00000cc0
        /*032c*/ 	.word	0x000000ff
        /*0330*/ 	.word	0x000000f0
        /*0334*/ 	.short	0x0100
        /*0336*/ 	.byte	0x08
	.zero		1


	//   ....[31]....
        /*0338*/ 	.word	0x00000cd0
        /*033c*/ 	.word	0x000000ff
        /*0340*/ 	.word	0x00000100
        /*0344*/ 	.short	0x0100
        /*0346*/ 	.byte	0x08
	.zero		1


	//   ....[32]....
        /*0348*/ 	.word	0x00000ce0
        /*034c*/ 	.word	0x000000ff
        /*0350*/ 	.word	0x000000f8
        /*0354*/ 	.short	0x0100
        /*0356*/ 	.byte	0x08
	.zero		1


	//   ....[33]....
        /*0358*/ 	.word	0x00000cf0
        /*035c*/ 	.word	0x000000ff
        /*0360*/ 	.word	0x00000108
        /*0364*/ 	.short	0x0100
        /*0366*/ 	.byte	0x08
	.zero		1


	//   ....[34]....
        /*0368*/ 	.word	0x00000de0
        /*036c*/ 	.word	0x000000ff
        /*0370*/ 	.word	0x00000110
        /*0374*/ 	.short	0x0100
        /*0376*/ 	.byte	0x07
	.zero		1


	//   ....[35]....
        /*0378*/ 	.word	0x00001800
        /*037c*/ 	.word	0x00000003
        /*0380*/ 	.word	0x00000100
        /*0384*/ 	.short	0x010a
        /*0386*/ 	.byte	0xff
	.zero		1


	//   ....[36]....
        /*0388*/ 	.word	0x00001830
        /*038c*/ 	.word	0x00000003
        /*0390*/ 	.word	0x000000f0
        /*0394*/ 	.short	0x0101
        /*0396*/ 	.byte	0xff
	.zero		1


	//   ....[37]....
        /*0398*/ 	.word	0x00001930
        /*039c*/ 	.word	0x000000ff
        /*03a0*/ 	.word	0x00000020
        /*03a4*/ 	.short	0x010a
        /*03a6*/ 	.byte	0x08
	.zero		1


	//   ....[38]....
        /*03a8*/ 	.word	0x00001a00
        /*03ac*/ 	.word	0x000000ff
        /*03b0*/ 	.word	0x00000020
        /*03b4*/ 	.short	0x010a
        /*03b6*/ 	.byte	0x21
	.zero		1


	//   ....[39]....
        /*03b8*/ 	.word	0x00001bb0
        /*03bc*/ 	.word	0x000000ff
        /*03c0*/ 	.word	0x00000020
        /*03c4*/ 	.short	0x010a
        /*03c6*/ 	.byte	0x08
	.zero		1


	//   ....[40]....
        /*03c8*/ 	.word	0x00001d70
        /*03cc*/ 	.word	0x000000ff
        /*03d0*/ 	.word	0x00000088
        /*03d4*/ 	.short	0x0101
        /*03d6*/ 	.byte	0x06
	.zero		1


	//   ....[41]....
        /*03d8*/ 	.word	0x00001d90
        /*03dc*/ 	.word	0x000000ff
        /*03e0*/ 	.word	0x00000020
        /*03e4*/ 	.short	0x010a
        /*03e6*/ 	.byte	0x08
	.zero		1


	//   ....[42]....
        /*03e8*/ 	.word	0x00001e10
        /*03ec*/ 	.word	0x000000ff
        /*03f0*/ 	.word	0x00000020
        /*03f4*/ 	.short	0x010a
        /*03f6*/ 	.byte	0x21
	.zero		1


	//   ....[43]....
        /*03f8*/ 	.word	0x00001fa0
        /*03fc*/ 	.word	0x000000ff
        /*0400*/ 	.word	0x00000020
        /*0404*/ 	.short	0x010a
        /*0406*/ 	.byte	0x08
	.zero		1


	//   ....[44]....
        /*0408*/ 	.word	0x00002190
        /*040c*/ 	.word	0x00000002
        /*0410*/ 	.word	0x00000090
        /*0414*/ 	.short	0x010a
        /*0416*/ 	.byte	0xff
	.zero		1


	//   ....[45]....
        /*0418*/ 	.word	0x00002250
        /*041c*/ 	.word	0x00000002
        /*0420*/ 	.word	0x00000000
        /*0424*/ 	.short	0x0101
        /*0426*/ 	.byte	0xff
	.zero		1


	//   ....[46]....
        /*0428*/ 	.word	0x000027b0
        /*042c*/ 	.word	0x000000ff
        /*0430*/ 	.word	0x00000000
        /*0434*/ 	.short	0x010a
        /*0436*/ 	.byte	0x04
	.zero		1


	//   ....[47]....
        /*0438*/ 	.word	0x00002840
        /*043c*/ 	.word	0x000000ff
        /*0440*/ 	.word	0x00000000
        /*0444*/ 	.short	0x010a
        /*0446*/ 	.byte	0x04
	.zero		1


	//   ....[48]....
        /*0448*/ 	.word	0x000028d0
        /*044c*/ 	.word	0x000000ff
        /*0450*/ 	.word	0x00000000
        /*0454*/ 	.short	0x010a
        /*0456*/ 	.byte	0x04
	.zero		1


	//   ....[49]....
        /*0458*/ 	.word	0x00002970
        /*045c*/ 	.word	0x00000000
        /*0460*/ 	.word	0x00000000
        /*0464*/ 	.short	0x010a
        /*0466*/ 	.byte	0xff
	.zero		1


	//   ....[50]....
        /*0468*/ 	.word	0x00002aa0
        /*046c*/ 	.word	0x00000000
        /*0470*/ 	.word	0x000000f0
        /*0474*/ 	.short	0x010a
        /*0476*/ 	.byte	0xff
	.zero		1


	//   ....[51]....
        /*0478*/ 	.word	0x00002b10
        /*047c*/ 	.word	0x00000004
        /*0480*/ 	.word	0x00000000
        /*0484*/ 	.short	0x0101
        /*0486*/ 	.byte	0xff
	.zero		1


	//   ....[52]....
        /*0488*/ 	.word	0x00002b30
        /*048c*/ 	.word	0x000000ff
        /*0490*/ 	.word	0x000000a0
        /*0494*/ 	.short	0x010a
        /*0496*/ 	.byte	0x05
	.zero		1


	//   ....[53]....
        /*0498*/ 	.word	0x00002c50
        /*049c*/ 	.word	0x00000000
        /*04a0*/ 	.word	0x00000090
        /*04a4*/ 	.short	0x010a
        /*04a6*/ 	.byte	0xff
	.zero		1


	//   ....[54]....
        /*04a8*/ 	.word	0x00002d50
        /*04ac*/ 	.word	0x00000000
        /*04b0*/ 	.word	0x00000000
        /*04b4*/ 	.short	0x0101
        /*04b6*/ 	.byte	0xff
	.zero		1


	//   ....[55]....
        /*04b8*/ 	.word	0x00002de0
        /*04bc*/ 	.word	0x000000ff
        /*04c0*/ 	.word	0x000000a0
        /*04c4*/ 	.short	0x0106
        /*04c6*/ 	.byte	0x05
	.zero		1


	//   ....[56]....
        /*04c8*/ 	.word	0x00002e00
        /*04cc*/ 	.word	0x000000ff
        /*04d0*/ 	.word	0x000000a0
        /*04d4*/ 	.short	0x010a
        /*04d6*/ 	.byte	0x05
	.zero		1


	//   ....[57]....
        /*04d8*/ 	.word	0x00002e90
        /*04dc*/ 	.word	0x000000ff
        /*04e0*/ 	.word	0x000000a0
        /*04e4*/ 	.short	0x0106
        /*04e6*/ 	.byte	0x04
	.zero		1


	//   ....[58]....
        /*04e8*/ 	.word	0x00002ed0
        /*04ec*/ 	.word	0x00000000
        /*04f0*/ 	.word	0x000000a0
        /*04f4*/ 	.short	0x010a
        /*04f6*/ 	.byte	0xff
	.zero		1


	//   ....[59]....
        /*04f8*/ 	.word	0x00003110
        /*04fc*/ 	.word	0x000000ff
        /*0500*/ 	.word	0x00000008
        /*0504*/ 	.short	0x010a
        /*0506*/ 	.byte	0x06
	.zero		1


	//   ....[60]....
        /*0508*/ 	.word	0x00003130
        /*050c*/ 	.word	0x000000ff
        /*0510*/ 	.word	0x00000008
        /*0514*/ 	.short	0x010a
        /*0516*/ 	.byte	0x06
	.zero		1


	//   ....[61]....
        /*0518*/ 	.word	0x000032c0
        /*051c*/ 	.word	0x000000ff
        /*0520*/ 	.word	0x00000008
        /*0524*/ 	.short	0x010a
        /*0526*/ 	.byte	0x06
	.zero		1


	//   ....[62]....
        /*0528*/ 	.word	0x000032e0
        /*052c*/ 	.word	0x000000ff
        /*0530*/ 	.word	0x00000008
        /*0534*/ 	.short	0x010a
        /*0536*/ 	.byte	0x06
	.zero		1


	//   ....[63]....
        /*0538*/ 	.word	0x000033a0
        /*053c*/ 	.word	0x000000ff
        /*0540*/ 	.word	0x00000000
        /*0544*/ 	.short	0x0101
        /*0546*/ 	.byte	0x07
	.zero		1


	//   ....[64]....
        /*0548*/ 	.word	0x00003760
        /*054c*/ 	.word	0x00000000
        /*0550*/ 	.word	0x00000090
        /*0554*/ 	.short	0x010a
        /*0556*/ 	.byte	0xff
	.zero		1


	//   ....[65]....
        /*0558*/ 	.word	0x00003820
        /*055c*/ 	.word	0x00000000
        /*0560*/ 	.word	0x00000000
        /*0564*/ 	.short	0x0101
        /*0566*/ 	.byte	0xff
	.zero		1


	//   ....[66]....
        /*0568*/ 	.word	0x000038d0
        /*056c*/ 	.word	0x000000ff
        /*0570*/ 	.word	0x00000000
        /*0574*/ 	.short	0x010a
        /*0576*/ 	.byte	0x09
	.zero		1


	//   ....[67]....
        /*0578*/ 	.word	0x000038f0
        /*057c*/ 	.word	0x000000ff
        /*0580*/ 	.word	0x000000d0
        /*0584*/ 	.short	0x010a
        /*0586*/ 	.byte	0x08
	.zero		1


	//   ....[68]....
        /*0588*/ 	.word	0x000039a0
        /*058c*/ 	.word	0x000000ff
        /*0590*/ 	.word	0x00000000
        /*0594*/ 	.short	0x010a
        /*0596*/ 	.byte	0x0e
	.zero		1


	//   ....[69]....
        /*0598*/ 	.word	0x00003ad0
        /*059c*/ 	.word	0x000000ff
        /*05a0*/ 	.word	0x00000000
        /*05a4*/ 	.short	0x010a
        /*05a6*/ 	.byte	0x26
	.zero		1


	//   ....[70]....
        /*05a8*/ 	.word	0x00003f10
        /*05ac*/ 	.word	0x000000ff
        /*05b0*/ 	.word	0x00000000
        /*05b4*/ 	.short	0x010a
        /*05b6*/ 	.byte	0x08
	.zero		1


	//   ....[71]....
        /*05b8*/ 	.word	0x00003fa0
        /*05bc*/ 	.word	0x000000ff
        /*05c0*/ 	.word	0x00000000
        /*05c4*/ 	.short	0x010a
        /*05c6*/ 	.byte	0x08
	.zero		1


	//   ....[72]....
        /*05c8*/ 	.word	0x00004030
        /*05cc*/ 	.word	0x000000ff
        /*05d0*/ 	.word	0x00000000
        /*05d4*/ 	.short	0x010a
        /*05d6*/ 	.byte	0x08
	.zero		1


	//   ....[73]....
        /*05d8*/ 	.word	0x000040d0
        /*05dc*/ 	.word	0x00000000
        /*05e0*/ 	.word	0x00000000
        /*05e4*/ 	.short	0x010a
        /*05e6*/ 	.byte	0xff
	.zero		1


	//   ....[74]....
        /*05e8*/ 	.word	0x00004110
        /*05ec*/ 	.word	0x00000000
        /*05f0*/ 	.word	0x00000000
        /*05f4*/ 	.short	0x010a
        /*05f6*/ 	.byte	0xff
	.zero		1


	//   ....[75]....
        /*05f8*/ 	.word	0x00004180
        /*05fc*/ 	.word	0x000000ff
        /*0600*/ 	.word	0x00000000
        /*0604*/ 	.short	0x0101
        /*0606*/ 	.byte	0x05
	.zero		1


	//   ....[76]....
        /*0608*/ 	.word	0x000041c0
        /*060c*/ 	.word	0x000000ff
        /*0610*/ 	.word	0x00000110
        /*0614*/ 	.short	0x010a
        /*0616*/ 	.byte	0x07
	.zero		1


	//   ....[77]....
        /*0618*/ 	.word	0x00004210
        /*061c*/ 	.word	0x000000ff
        /*0620*/ 	.word	0x00000000
        /*0624*/ 	.short	0x0101
        /*0626*/ 	.byte	0x05
	.zero		1


	//   ....[78]....
        /*0628*/ 	.word	0x00004640
        /*062c*/ 	.word	0x00000000
        /*0630*/ 	.word	0x00000090
        /*0634*/ 	.short	0x010a
        /*0636*/ 	.byte	0xff
	.zero		1


	//   ....[79]....
        /*0638*/ 	.word	0x00004700
        /*063c*/ 	.word	0x00000000
        /*0640*/ 	.word	0x00000000
        /*0644*/ 	.short	0x0101
        /*0646*/ 	.byte	0xff
	.zero		1


	//   ....[80]....
        /*0648*/ 	.word	0x00004a20
        /*064c*/ 	.word	0x000000ff
        /*0650*/ 	.word	0x00000088
        /*0654*/ 	.short	0x010a
        /*0656*/ 	.byte	0x07
	.zero		1


	//   ....[81]....
        /*0658*/ 	.word	0x00004c20
        /*065c*/ 	.word	0x000000ff
        /*0660*/ 	.word	0x00000060
        /*0664*/ 	.short	0x010a
        /*0666*/ 	.byte	0x07
	.zero		1


	//   ....[82]....
        /*0668*/ 	.word	0x00004da0
        /*066c*/ 	.word	0x000000ff
        /*0670*/ 	.word	0x00000040
        /*0674*/ 	.short	0x010b
        /*0676*/ 	.byte	0x07
	.zero		1


	//   ....[83]....
        /*0678*/ 	.word	0x00004db0
        /*067c*/ 	.word	0x000000ff
        /*0680*/ 	.word	0x00000000
        /*0684*/ 	.short	0x0101
        /*0686*/ 	.byte	0x15
	.zero		1


	//   ....[84]....
        /*0688*/ 	.word	0x00004dd0
        /*068c*/ 	.word	0x000000ff
        /*0690*/ 	.word	0x00000068
        /*0694*/ 	.short	0x010a
        /*0696*/ 	.byte	0x07
	.zero		1


	//   ....[85]....
        /*0698*/ 	.word	0x00004f10
        /*069c*/ 	.word	0x000000ff
        /*06a0*/ 	.word	0x00000048
        /*06a4*/ 	.short	0x010b
        /*06a6*/ 	.byte	0x07
	.zero		1


	//   ....[86]....
        /*06a8*/ 	.word	0x00004f20
        /*06ac*/ 	.word	0x000000ff
        /*06b0*/ 	.word	0x00000000
        /*06b4*/ 	.short	0x0101
        /*06b6*/ 	.byte	0x0f
	.zero		1


	//   ....[87]....
        /*06b8*/ 	.word	0x00004f40
        /*06bc*/ 	.word	0x000000ff
        /*06c0*/ 	.word	0x00000070
        /*06c4*/ 	.short	0x010a
        /*06c6*/ 	.byte	0x07
	.zero		1


	//   ....[88]....
        /*06c8*/ 	.word	0x00005090
        /*06cc*/ 	.word	0x000000ff
        /*06d0*/ 	.word	0x00000050
        /*06d4*/ 	.short	0x010b
        /*06d6*/ 	.byte	0x07
	.zero		1


	//   ....[89]....
        /*06d8*/ 	.word	0x000050a0
        /*06dc*/ 	.word	0x000000ff
        /*06e0*/ 	.word	0x00000000
        /*06e4*/ 	.short	0x0101
        /*06e6*/ 	.byte	0x0e
	.zero		1


	//   ....[90]....
        /*06e8*/ 	.word	0x000050c0
        /*06ec*/ 	.word	0x000000ff
        /*06f0*/ 	.word	0x00000078
        /*06f4*/ 	.short	0x010a
        /*06f6*/ 	.byte	0x07
	.zero		1


	//   ....[91]....
        /*06f8*/ 	.word	0x00005220
        /*06fc*/ 	.word	0x000000ff
        /*0700*/ 	.word	0x00000058
        /*0704*/ 	.short	0x010b
        /*0706*/ 	.byte	0x07
	.zero		1


	//   ....[92]....
        /*0708*/ 	.word	0x00005230
        /*070c*/ 	.word	0x000000ff
        /*0710*/ 	.word	0x00000000
        /*0714*/ 	.short	0x0101
        /*0716*/ 	.byte	0x0d
	.zero		1


	//   ....[93]....
        /*0718*/ 	.word	0x00005250
        /*071c*/ 	.word	0x000000ff
        /*0720*/ 	.word	0x00000060
        /*0724*/ 	.short	0x010a
        /*0726*/ 	.byte	0x07
	.zero		1


	//   ....[94]....
        /*0728*/ 	.word	0x000053a0
        /*072c*/ 	.word	0x000000ff
        /*0730*/ 	.word	0x00000040
        /*0734*/ 	.short	0x010b
        /*0736*/ 	.byte	0x07
	.zero		1


	//   ....[95]....
        /*0738*/ 	.word	0x000053b0
        /*073c*/ 	.word	0x000000ff
        /*0740*/ 	.word	0x00000000
        /*0744*/ 	.short	0x0101
        /*0746*/ 	.byte	0x15
	.zero		1


	//   ....[96]....
        /*0748*/ 	.word	0x000053d0
        /*074c*/ 	.word	0x000000ff
        /*0750*/ 	.word	0x00000068
        /*0754*/ 	.short	0x010a
        /*0756*/ 	.byte	0x07
	.zero		1


	//   ....[97]....
        /*0758*/ 	.word	0x00005530
        /*075c*/ 	.word	0x000000ff
        /*0760*/ 	.word	0x00000048
        /*0764*/ 	.short	0x010b
        /*0766*/ 	.byte	0x07
	.zero		1


	//   ....[98]....
        /*0768*/ 	.word	0x00005540
        /*076c*/ 	.word	0x000000ff
        /*0770*/ 	.word	0x00000000
        /*0774*/ 	.short	0x0101
        /*0776*/ 	.byte	0x0f
	.zero		1


	//   ....[99]....
        /*0778*/ 	.word	0x00005550
        /*077c*/ 	.word	0x000000ff
        /*0780*/ 	.word	0x00000070
        /*0784*/ 	.short	0x010a
        /*0786*/ 	.byte	0x07
	.zero		1


	//   ....[100]....
        /*0788*/ 	.word	0x000056f0
        /*078c*/ 	.word	0x000000ff
        /*0790*/ 	.word	0x00000050
        /*0794*/ 	.short	0x010b
        /*0796*/ 	.byte	0x07
	.zero		1


	//   ....[101]....
        /*0798*/ 	.word	0x00005760
        /*079c*/ 	.word	0x000000ff
        /*07a0*/ 	.word	0x00000000
        /*07a4*/ 	.short	0x0101
        /*07a6*/ 	.byte	0x0e
	.zero		1


	//   ....[102]....
        /*07a8*/ 	.word	0x00005790
        /*07ac*/ 	.word	0x000000ff
        /*07b0*/ 	.word	0x00000078
        /*07b4*/ 	.short	0x010a
        /*07b6*/ 	.byte	0x07
	.zero		1


	//   ....[103]....
        /*07b8*/ 	.word	0x00005990
        /*07bc*/ 	.word	0x000000ff
        /*07c0*/ 	.word	0x00000058
        /*07c4*/ 	.short	0x010b
        /*07c6*/ 	.byte	0x07
	.zero		1


	//   ....[104]....
        /*07c8*/ 	.word	0x000059b0
        /*07cc*/ 	.word	0x000000ff
        /*07d0*/ 	.word	0x00000000
        /*07d4*/ 	.short	0x0101
        /*07d6*/ 	.byte	0x0d
	.zero		1


	//   ....[105]....
        /*07d8*/ 	.word	0x000059d0
        /*07dc*/ 	.word	0x000000ff
        /*07e0*/ 	.word	0x00000060
        /*07e4*/ 	.short	0x010a
        /*07e6*/ 	.byte	0x07
	.zero		1


	//   ....[106]....
        /*07e8*/ 	.word	0x000059f0
        /*07ec*/ 	.word	0x000000ff
        /*07f0*/ 	.word	0x00000068
        /*07f4*/ 	.short	0x010a
        /*07f6*/ 	.byte	0x07
	.zero		1


	//   ....[107]....
        /*07f8*/ 	.word	0x00005a10
        /*07fc*/ 	.word	0x000000ff
        /*0800*/ 	.word	0x00000070
        /*0804*/ 	.short	0x010a
        /*0806*/ 	.byte	0x07
	.zero		1


	//   ....[108]....
        /*0808*/ 	.word	0x00005a60
        /*080c*/ 	.word	0x00000002
        /*0810*/ 	.word	0x00000078
        /*0814*/ 	.short	0x010a
        /*0816*/ 	.byte	0xff
	.zero		1


	//   ....[109]....
        /*0818*/ 	.word	0x00005d80
        /*081c*/ 	.word	0x00000000
        /*0820*/ 	.word	0x00000090
        /*0824*/ 	.short	0x010a
        /*0826*/ 	.byte	0xff
	.zero		1


	//   ....[110]....
        /*0828*/ 	.word	0x00005e90
        /*082c*/ 	.word	0x00000000
        /*0830*/ 	.word	0x00000000
        /*0834*/ 	.short	0x0101
        /*0836*/ 	.byte	0xff
	.zero		1


	//   ....[111]....
        /*0838*/ 	.word	0x000068e0
        /*083c*/ 	.word	0x000000ff
        /*0840*/ 	.word	0x00000040
        /*0844*/ 	.short	0x010a
        /*0846*/ 	.byte	0x30
	.zero		1


	//   ....[112]....
        /*0848*/ 	.word	0x00006910
        /*084c*/ 	.word	0x00000057
        /*0850*/ 	.word	0x000000b0
        /*0854*/ 	.short	0x010a
        /*0856*/ 	.byte	0xff
	.zero		1


	//   ....[113]....
        /*0858*/ 	.word	0x00006a00
        /*085c*/ 	.word	0x000000ff
        /*0860*/ 	.word	0x00000040
        /*0864*/ 	.short	0x010a
        /*0866*/ 	.byte	0x30
	.zero		1


	//   ....[114]....
        /*0868*/ 	.word	0x00006af0
        /*086c*/ 	.word	0x00000057
        /*0870*/ 	.word	0x000000b0
        /*0874*/ 	.short	0x010a
        /*0876*/ 	.byte	0xff
	.zero		1


	//   ....[115]....
        /*0878*/ 	.word	0x000072c0
        /*087c*/ 	.word	0x00000000
        /*0880*/ 	.word	0x00000000
        /*0884*/ 	.short	0x0101
        /*0886*/ 	.byte	0xff
	.zero		1


	//   ....[116]....
        /*0888*/ 	.word	0x000072d0
        /*088c*/ 	.word	0x00000003
        /*0890*/ 	.word	0x00000040
        /*0894*/ 	.short	0x010a
        /*0896*/ 	.byte	0xff
	.zero		1


	//   ....[117]....
        /*0898*/ 	.word	0x000073b0
        /*089c*/ 	.word	0x00000003
        /*08a0*/ 	.word	0x00000040
        /*08a4*/ 	.short	0x010a
        /*08a6*/ 	.byte	0xff
	.zero		1


	//   ....[118]....
        /*08a8*/ 	.word	0x00007c10
        /*08ac*/ 	.word	0x0000005a
        /*08b0*/ 	.word	0x00000000
        /*08b4*/ 	.short	0x0101
        /*08b6*/ 	.byte	0xff
	.zero		1


	//   ....[119]....
        /*08b8*/ 	.word	0x00007c30
        /*08bc*/ 	.word	0x0000005b
        /*08c0*/ 	.word	0x00000040
        /*08c4*/ 	.short	0x010a
        /*08c6*/ 	.byte	0xff
	.zero		1


	//   ....[120]....
        /*08c8*/ 	.word	0x00007d00
        /*08cc*/ 	.word	0x0000005b
        /*08d0*/ 	.word	0x00000040
        /*08d4*/ 	.short	0x010a
        /*08d6*/ 	.byte	0xff
	.zero		1


	//   ....[121]....
        /*08d8*/ 	.word	0x00008560
        /*08dc*/ 	.word	0x0000005a
        /*08e0*/ 	.word	0x00000000
        /*08e4*/ 	.short	0x0101
        /*08e6*/ 	.byte	0xff
	.zero		1


	//   ....[122]....
        /*08e8*/ 	.word	0x00008580
        /*08ec*/ 	.word	0x0000005b
        /*08f0*/ 	.word	0x00000040
        /*08f4*/ 	.short	0x010a
        /*08f6*/ 	.byte	0xff
	.zero		1


	//   ....[123]....
        /*08f8*/ 	.word	0x00008660
        /*08fc*/ 	.word	0x0000005b
        /*0900*/ 	.word	0x00000040
        /*0904*/ 	.short	0x010a
        /*0906*/ 	.byte	0xff
	.zero		1


	//   ....[124]....
        /*0908*/ 	.word	0x00008f00
        /*090c*/ 	.word	0x0000005b
        /*0910*/ 	.word	0x00000000
        /*0914*/ 	.short	0x0101
        /*0916*/ 	.byte	0xff
	.zero		1


	//   ....[125]....
        /*0918*/ 	.word	0x00008f20
        /*091c*/ 	.word	0x0000005c
        /*0920*/ 	.word	0x00000040
        /*0924*/ 	.short	0x010a
        /*0926*/ 	.byte	0xff
	.zero		1


	//   ....[126]....
        /*0928*/ 	.word	0x00008ff0
        /*092c*/ 	.word	0x0000005c
        /*0930*/ 	.word	0x00000040
        /*0934*/ 	.short	0x010a
        /*0936*/ 	.byte	0xff
	.zero		1


	//   ....[127]....
        /*0938*/ 	.word	0x000098d0
        /*093c*/ 	.word	0x0000005b
        /*0940*/ 	.word	0x00000000
        /*0944*/ 	.short	0x0101
        /*0946*/ 	.byte	0xff
	.zero		1


	//   ....[128]....
        /*0948*/ 	.word	0x000098f0
        /*094c*/ 	.word	0x0000005c
        /*0950*/ 	.word	0x00000040
        /*0954*/ 	.short	0x010a
        /*0956*/ 	.byte	0xff
	.zero		1


	//   ....[129]....
        /*0958*/ 	.word	0x000099c0
        /*095c*/ 	.word	0x0000005c
        /*0960*/ 	.word	0x00000040
        /*0964*/ 	.short	0x010a
        /*0966*/ 	.byte	0xff
	.zero		1


	//   ....[130]....
        /*0968*/ 	.word	0x0000a270
        /*096c*/ 	.word	0x0000005b
        /*0970*/ 	.word	0x00000000
        /*0974*/ 	.short	0x0101
        /*0976*/ 	.byte	0xff
	.zero		1


	//   ....[131]....
        /*0978*/ 	.word	0x0000a290
        /*097c*/ 	.word	0x0000005c
        /*0980*/ 	.word	0x00000040
        /*0984*/ 	.short	0x010a
        /*0986*/ 	.byte	0xff
	.zero		1


	//   ....[132]....
        /*0988*/ 	.word	0x0000a360
        /*098c*/ 	.word	0x0000005c
        /*0990*/ 	.word	0x00000040
        /*0994*/ 	.short	0x010a
        /*0996*/ 	.byte	0xff
	.zero		1


	//   ....[133]....
        /*0998*/ 	.word	0x0000ac10
        /*099c*/ 	.word	0x0000005b
        /*09a0*/ 	.word	0x00000000
        /*09a4*/ 	.short	0x0101
        /*09a6*/ 	.byte	0xff
	.zero		1


	//   ....[134]....
        /*09a8*/ 	.word	0x0000ac30
        /*09ac*/ 	.word	0x0000005c
        /*09b0*/ 	.word	0x00000040
        /*09b4*/ 	.short	0x010a
        /*09b6*/ 	.byte	0xff
	.zero		1


	//   ....[135]....
        /*09b8*/ 	.word	0x0000ad00
        /*09bc*/ 	.word	0x0000005c
        /*09c0*/ 	.word	0x00000040
        /*09c4*/ 	.short	0x010a
        /*09c6*/ 	.byte	0xff
	.zero		1


	//   ....[136]....
        /*09c8*/ 	.word	0x0000b010
        /*09cc*/ 	.word	0x00000057
        /*09d0*/ 	.word	0x00000000
        /*09d4*/ 	.short	0x0101
        /*09d6*/ 	.byte	0xff
	.zero		1


	//   ....[137]....
        /*09d8*/ 	.word	0x0000b5b0
        /*09dc*/ 	.word	0x00000002
        /*09e0*/ 	.word	0x00000000
        /*09e4*/ 	.short	0x0101
        /*09e6*/ 	.byte	0xff
	.zero		1


	//   ....[138]....
        /*09e8*/ 	.word	0x0000b820
        /*09ec*/ 	.word	0x000000ff
        /*09f0*/ 	.word	0x00000000
        /*09f4*/ 	.short	0x0101
        /*09f6*/ 	.byte	0x04
	.zero		1


	//   ....[139]....
        /*09f8*/ 	.word	0x0000b840
        /*09fc*/ 	.word	0x00000003
        /*0a00*/ 	.word	0x00000100
        /*0a04*/ 	.short	0x010a
        /*0a06*/ 	.byte	0xff
	.zero		1


	//   ....[140]....
        /*0a08*/ 	.word	0x0000b8a0
        /*0a0c*/ 	.word	0x00000002
        /*0a10*/ 	.word	0x00000020
        /*0a14*/ 	.short	0x010a
        /*0a16*/ 	.byte	0xff
	.zero		1


	//   ....[141]....
        /*0a18*/ 	.word	0x0000b900
        /*0a1c*/ 	.word	0x00000002
        /*0a20*/ 	.word	0x00000020
        /*0a24*/ 	.short	0x010a
        /*0a26*/ 	.byte	0xff
	.zero		1


	//   ....[142]....
        /*0a28*/ 	.word	0x0000b950
        /*0a2c*/ 	.word	0x00000002
        /*0a30*/ 	.word	0x00000090
        /*0a34*/ 	.short	0x010a
        /*0a36*/ 	.byte	0xff
	.zero		1


	//   ....[143]....
        /*0a38*/ 	.word	0x0000b9b0
        /*0a3c*/ 	.word	0x00000000
        /*0a40*/ 	.word	0x00000000
        /*0a44*/ 	.short	0x010a
        /*0a46*/ 	.byte	0xff
	.zero		1


	//   ....[144]....
        /*0a48*/ 	.word	0x0000ba10
        /*0a4c*/ 	.word	0x00000000
        /*0a50*/ 	.word	0x00000000
        /*0a54*/ 	.short	0x010a
        /*0a56*/ 	.byte	0xff
	.zero		1


	//   ....[145]....
        /*0a58*/ 	.word	0x0000ba70
        /*0a5c*/ 	.word	0x00000000
        /*0a60*/ 	.word	0x00000000
        /*0a64*/ 	.short	0x010a
        /*0a66*/ 	.byte	0xff
	.zero		1


	//   ....[146]....
        /*0a68*/ 	.word	0x0000bac0
        /*0a6c*/ 	.word	0x00000000
        /*0a70*/ 	.word	0x000000f0
        /*0a74*/ 	.short	0x010a
        /*0a76*/ 	.byte	0xff
	.zero		1


	//   ....[147]....
        /*0a78*/ 	.word	0x0000bb20
        /*0a7c*/ 	.word	0x00000000
        /*0a80*/ 	.word	0x000000a0
        /*0a84*/ 	.short	0x010a
        /*0a86*/ 	.byte	0xff
	.zero		1


	//   ....[148]....
        /*0a88*/ 	.word	0x0000bb70
        /*0a8c*/ 	.word	0x00000000
        /*0a90*/ 	.word	0x00000090
        /*0a94*/ 	.short	0x010a
        /*0a96*/ 	.byte	0xff
	.zero		1


	//   ....[149]....
        /*0a98*/ 	.word	0x0000bbd0
        /*0a9c*/ 	.word	0x00000000
        /*0aa0*/ 	.word	0x000000a0
        /*0aa4*/ 	.short	0x010a
        /*0aa6*/ 	.byte	0xff
	.zero		1


	//   ....[150]....
        /*0aa8*/ 	.word	0x0000bc30
        /*0aac*/ 	.word	0x00000004
        /*0ab0*/ 	.word	0x00000008
        /*0ab4*/ 	.short	0x010a
        /*0ab6*/ 	.byte	0xff
	.zero		1


	//   ....[151]....
        /*0ab8*/ 	.word	0x0000bd10
        /*0abc*/ 	.word	0x00000002
        /*0ac0*/ 	.word	0x00000008
        /*0ac4*/ 	.short	0x010a
        /*0ac6*/ 	.byte	0xff
	.zero		1


	//   ....[152]....
        /*0ac8*/ 	.word	0x0000bd60
        /*0acc*/ 	.word	0x00000000
        /*0ad0*/ 	.word	0x00000090
        /*0ad4*/ 	.short	0x010a
        /*0ad6*/ 	.byte	0xff
	.zero		1


	//   ....[153]....
        /*0ad8*/ 	.word	0x0000bdc0
        /*0adc*/ 	.word	0x00000000
        /*0ae0*/ 	.word	0x000000d0
        /*0ae4*/ 	.short	0x010a
        /*0ae6*/ 	.byte	0xff
	.zero		1


	//   ....[154]....
        /*0ae8*/ 	.word	0x0000be20
        /*0aec*/ 	.word	0x00000000
        /*0af0*/ 	.word	0x00000000
        /*0af4*/ 	.short	0x010a
        /*0af6*/ 	.byte	0xff
	.zero		1


	//   ....[155]....
        /*0af8*/ 	.word	0x0000be80
        /*0afc*/ 	.word	0x00000000
        /*0b00*/ 	.word	0x00000000
        /*0b04*/ 	.short	0x010a
        /*0b06*/ 	.byte	0xff
	.zero		1


	//   ....[156]....
        /*0b08*/ 	.word	0x0000bee0
        /*0b0c*/ 	.word	0x00000000
        /*0b10*/ 	.word	0x00000000
        /*0b14*/ 	.short	0x010a
        /*0b16*/ 	.byte	0xff
	.zero		1


	//   ....[157]....
        /*0b18*/ 	.word	0x0000bf40
        /*0b1c*/ 	.word	0x00000000
        /*0b20*/ 	.word	0x00000000
        /*0b24*/ 	.short	0x010a
        /*0b26*/ 	.byte	0xff
	.zero		1


	//   ....[158]....
        /*0b28*/ 	.word	0x0000bfa0
        /*0b2c*/ 	.word	0x00000000
        /*0b30*/ 	.word	0x00000110
        /*0b34*/ 	.short	0x010a
        /*0b36*/ 	.byte	0xff
	.zero		1


	//   ....[159]....
        /*0b38*/ 	.word	0x0000bff0
        /*0b3c*/ 	.word	0x00000000
        /*0b40*/ 	.word	0x00000090
        /*0b44*/ 	.short	0x010a
        /*0b46*/ 	.byte	0xff
	.zero		1


	//   ....[160]....
        /*0b48*/ 	.word	0x0000c050
        /*0b4c*/ 	.word	0x00000000
        /*0b50*/ 	.word	0x00000088
        /*0b54*/ 	.short	0x010a
        /*0b56*/ 	.byte	0xff
	.zero		1


	//   ....[161]....
        /*0b58*/ 	.word	0x0000c0b0
        /*0b5c*/ 	.word	0x00000003
        /*0b60*/ 	.word	0x00000060
        /*0b64*/ 	.short	0x010a
        /*0b66*/ 	.byte	0xff
	.zero		1


	//   ....[162]....
        /*0b68*/ 	.word	0x0000c110
        /*0b6c*/ 	.word	0x00000003
        /*0b70*/ 	.word	0x00000068
        /*0b74*/ 	.short	0x010a
        /*0b76*/ 	.byte	0xff
	.zero		1


	//   ....[163]....
        /*0b78*/ 	.word	0x0000c170
        /*0b7c*/ 	.word	0x00000003
        /*0b80*/ 	.word	0x00000070
        /*0b84*/ 	.short	0x010a
        /*0b86*/ 	.byte	0xff
	.zero		1


	//   ....[164]....
        /*0b88*/ 	.word	0x0000c1d0
        /*0b8c*/ 	.word	0x00000003
        /*0b90*/ 	.word	0x00000078
        /*0b94*/ 	.short	0x010a
        /*0b96*/ 	.byte	0xff
	.zero		1


	//   ....[165]....
        /*0b98*/ 	.word	0x0000c230
        /*0b9c*/ 	.word	0x00000003
        /*0ba0*/ 	.word	0x00000060
        /*0ba4*/ 	.short	0x010a
        /*0ba6*/ 	.byte	0xff
	.zero		1


	//   ....[166]....
        /*0ba8*/ 	.word	0x0000c290
        /*0bac*/ 	.word	0x00000003
        /*0bb0*/ 	.word	0x00000068
        /*0bb4*/ 	.short	0x010a
        /*0bb6*/ 	.byte	0xff
	.zero		1


	//   ....[167]....
        /*0bb8*/ 	.word	0x0000c2f0
        /*0bbc*/ 	.word	0x00000003
        /*0bc0*/ 	.word	0x00000070
        /*0bc4*/ 	.short	0x010a
        /*0bc6*/ 	.byte	0xff
	.zero		1


	//   ....[168]....
        /*0bc8*/ 	.word	0x0000c350
        /*0bcc*/ 	.word	0x00000003
        /*0bd0*/ 	.word	0x00000078
        /*0bd4*/ 	.short	0x010a
        /*0bd6*/ 	.byte	0xff
	.zero		1


	//   ....[169]....
        /*0bd8*/ 	.word	0x0000c3b0
        /*0bdc*/ 	.word	0x00000003
        /*0be0*/ 	.word	0x00000060
        /*0be4*/ 	.short	0x010a
        /*0be6*/ 	.byte	0xff
	.zero		1


	//   ....[170]....
        /*0be8*/ 	.word	0x0000c410
        /*0bec*/ 	.word	0x00000003
        /*0bf0*/ 	.word	0x00000068
        /*0bf4*/ 	.short	0x010a
        /*0bf6*/ 	.byte	0xff
	.zero		1


	//   ....[171]....
        /*0bf8*/ 	.word	0x0000c470
        /*0bfc*/ 	.word	0x00000003
        /*0c00*/ 	.word	0x00000070
        /*0c04*/ 	.short	0x010a
        /*0c06*/ 	.byte	0xff
	.zero		1


	//   ....[172]....
        /*0c08*/ 	.word	0x0000c4c0
        /*0c0c*/ 	.word	0x00000000
        /*0c10*/ 	.word	0x00000090
        /*0c14*/ 	.short	0x010a
        /*0c16*/ 	.byte	0xff
	.zero		1


	//   ....[173]....
        /*0c18*/ 	.word	0x0000c520
        /*0c1c*/ 	.word	0x00000002
        /*0c20*/ 	.word	0x00000040
        /*0c24*/ 	.short	0x010a
        /*0c26*/ 	.byte	0xff
	.zero		1


	//   ....[174]....
        /*0c28*/ 	.word	0x0000c570
        /*0c2c*/ 	.word	0x00000057
        /*0c30*/ 	.word	0x000000b0
        /*0c34*/ 	.short	0x010a
        /*0c36*/ 	.byte	0xff
	.zero		1


	//   ....[175]....
        /*0c38*/ 	.word	0x0000c5c0
        /*0c3c*/ 	.word	0x00000003
        /*0c40*/ 	.word	0x00000040
        /*0c44*/ 	.short	0x010a
        /*0c46*/ 	.byte	0xff
	.zero		1


	//   ....[176]....
        /*0c48*/ 	.word	0x0000c610
        /*0c4c*/ 	.word	0x0000005b
        /*0c50*/ 	.word	0x00000040
        /*0c54*/ 	.short	0x010a
        /*0c56*/ 	.byte	0xff
	.zero		1


	//   ....[177]....
        /*0c58*/ 	.word	0x0000c660
        /*0c5c*/ 	.word	0x0000005b
        /*0c60*/ 	.word	0x00000040
        /*0c64*/ 	.short	0x010a
        /*0c66*/ 	.byte	0xff
	.zero		1


	//   ....[178]....
        /*0c68*/ 	.word	0x0000c6b0
        /*0c6c*/ 	.word	0x0000005c
        /*0c70*/ 	.word	0x00000040
        /*0c74*/ 	.short	0x010a
        /*0c76*/ 	.byte	0xff
	.zero		1


	//   ....[179]....
        /*0c78*/ 	.word	0x0000c700
        /*0c7c*/ 	.word	0x0000005c
        /*0c80*/ 	.word	0x00000040
        /*0c84*/ 	.short	0x010a
        /*0c86*/ 	.byte	0xff
	.zero		1


	//   ....[180]....
        /*0c88*/ 	.word	0x0000c750
        /*0c8c*/ 	.word	0x0000005c
        /*0c90*/ 	.word	0x00000040
        /*0c94*/ 	.short	0x010a
        /*0c96*/ 	.byte	0xff
	.zero		1


	//   ....[181]....
        /*0c98*/ 	.word	0x0000c7a0
        /*0c9c*/ 	.word	0x0000005c
        /*0ca0*/ 	.word	0x00000040
        /*0ca4*/ 	.short	0x010a
        /*0ca6*/ 	.byte	0xff
	.zero		1


	//----- nvinfo : EIATTR_NUM_MBARRIERS
	.align		4
.L_47:
        /*0ca8*/ 	.byte	0x03, 0x38
        /*0caa*/ 	.short	0x0023


	//----- nvinfo : EIATTR_EXIT_INSTR_OFFSETS
	.align		4
        /*0cac*/ 	.byte	0x04, 0x1c
        /*0cae*/ 	.short	(.L_49 - .L_48)


	//   ....[0]....
.L_48:
        /*0cb0*/ 	.word	0x000029a0


	//   ....[1]....
        /*0cb4*/ 	.word	0x00002ea0


	//   ....[2]....
        /*0cb8*/ 	.word	0x00002f00


	//   ....[3]....
        /*0cbc*/ 	.word	0x00004440


	//   ....[4]....
        /*0cc0*/ 	.word	0x00005a90


	//   ....[5]....
        /*0cc4*/ 	.word	0x00005ad0


	//   ....[6]....
        /*0cc8*/ 	.word	0x0000b710


	//   ....[7]....
        /*0ccc*/ 	.word	0x0000b790


	//   ....[8]....
        /*0cd0*/ 	.word	0x0000b7c0


	//   ....[9]....
        /*0cd4*/ 	.word	0x0000b830


	//----- nvinfo : EIATTR_MAX_THREADS
	.align		4
.L_49:
        /*0cd8*/ 	.byte	0x04, 0x05
        /*0cda*/ 	.short	(.L_51 - .L_50)
.L_50:
        /*0cdc*/ 	.word	0x00000100
        /*0ce0*/ 	.word	0x00000001
        /*0ce4*/ 	.word	0x00000001


	//----- nvinfo : EIATTR_CRS_STACK_SIZE
	.align		4
.L_51:
        /*0ce8*/ 	.byte	0x04, 0x1e
        /*0cea*/ 	.short	(.L_53 - .L_52)
.L_52:
        /*0cec*/ 	.word	0x00000000


	//----- nvinfo : EIATTR_CBANK_PARAM_SIZE
	.align		4
.L_53:
        /*0cf0*/ 	.byte	0x03, 0x19
        /*0cf2*/ 	.short	0x0800


	//----- nvinfo : EIATTR_PARAM_CBANK
	.align		4
        /*0cf4*/ 	.byte	0x04, 0x0a
        /*0cf6*/ 	.short	(.L_55 - .L_54)
	.align		4
.L_54:
        /*0cf8*/ 	.word	index@(.nv.constant0._ZN7cutlass13device_kernelINS_4gemm6kernel13GemmUniversalIN4cute5tupleIJiiiiEEENS1_10collective13CollectiveMmaINS1_35MainloopSm100TmaUmmaWarpSpecializedILi4ELi2ELi4ENS5_IJNS4_1CILi2EEENSA_ILi1EEESC_EEEEENS5_IJNSA_ILi256EEENSA_ILi128EEENSA_ILi64EEEEEENS_10tfloat32_tENS5_IJlSC_lEEESJ_SK_NS4_8TiledMMAINS4_8MMA_AtomIJNS4_23SM100_MMA_TF32_2x1SM_SSISJ_SJ_fLi256ELi128ELNS4_4UMMA5MajorE0ELSP_0ELNSO_7ScaleInE0ELSQ_0EEEEEENS4_6LayoutINS5_IJSC_SC_SC_EEENS5_IJNSA_ILi0EEESV_SV_EEEEENS5_IJNS4_10UnderscoreESY_SY_EEEEENS4_18SM100_TMA_2SM_LOADENS4_14ComposedLayoutINS4_7SwizzleILi3ELi4ELi3EEENS4_18smem_ptr_flag_bitsILi32EEENST_INS5_IJNSA_ILi8EEENSA_ILi32EEEEEENS5_IJS18_SC_EEEEEEEvNS4_8identityES11_S1C_vS1D_EENS_8epilogue10collective18CollectiveEpilogueINS1F_23Sm100TmaWarpSpecializedILi4ELi2ELi16ELb1ELb0EEEJNS5_IJSG_SG_SH_EEENS5_IJNST_ISG_SC_EENST_INSA_ILi16EEESC_EEEEESJ_SK_SJ_SK_NS1F_6fusion15FusionCallbacksIS1J_NS1P_17LinearCombinationISJ_fSJ_fLNS_15FloatRoundStyleE2EEES1K_S1O_JEEENS4_5SM1004TMEM4LOAD26SM100_TMEM_LOAD_32dp32b16xENS4_13SM90_TMA_LOADENS12_INS13_ILi2ELi4ELi3EEES16_NST_INS5_IJS17_S1M_EEENS5_IJS1M_SC_EEEEEEENS4_39AutoVectorizingCopyWithAssumedAlignmentILi128EEENS4_14SM90_TMA_STOREES24_S26_S26_EEEvvEEEEvNT_6ParamsE)
        /*0cfc*/ 	.short	0x0380
        /*0cfe*/ 	.short	0x0800


	//----- nvinfo : EIATTR_SW_WAR
	.align		4
.L_55:
        /*0d00*/ 	.byte	0x04, 0x36
        /*0d02*/ 	.short	(.L_57 - .L_56)
.L_56:
        /*0d04*/ 	.word	0x00000008
.L_57:


//--------------------- .nv.callgraph             --------------------------
	.section	.nv.callgraph,"",@"SHT_CUDA_CALLGRAPH"
	.align	4
	.sectionentsize	8
	.align		4
        /*0000*/ 	.word	0x00000000
	.align		4
        /*0004*/ 	.word	0xffffffff
	.align		4
        /*0008*/ 	.word	index@(_ZN7cutlass13device_kernelINS_4gemm6kernel13GemmUniversalIN4cute5tupleIJiiiiEEENS1_10collective13CollectiveMmaINS1_35MainloopSm100TmaUmmaWarpSpecializedILi4ELi2ELi4ENS5_IJNS4_1CILi2EEENSA_ILi1EEESC_EEEEENS5_IJNSA_ILi256EEENSA_ILi128EEENSA_ILi64EEEEEENS_10tfloat32_tENS5_IJlSC_lEEESJ_SK_NS4_8TiledMMAINS4_8MMA_AtomIJNS4_23SM100_MMA_TF32_2x1SM_SSISJ_SJ_fLi256ELi128ELNS4_4UMMA5MajorE0ELSP_0ELNSO_7ScaleInE0ELSQ_0EEEEEENS4_6LayoutINS5_IJSC_SC_SC_EEENS5_IJNSA_ILi0EEESV_SV_EEEEENS5_IJNS4_10UnderscoreESY_SY_EEEEENS4_18SM100_TMA_2SM_LOADENS4_14ComposedLayoutINS4_7SwizzleILi3ELi4ELi3EEENS4_18smem_ptr_flag_bitsILi32EEENST_INS5_IJNSA_ILi8EEENSA_ILi32EEEEEENS5_IJS18_SC_EEEEEEEvNS4_8identityES11_S1C_vS1D_EENS_8epilogue10collective18CollectiveEpilogueINS1F_23Sm100TmaWarpSpecializedILi4ELi2ELi16ELb1ELb0EEEJNS5_IJSG_SG_SH_EEENS5_IJNST_ISG_SC_EENST_INSA_ILi16EEESC_EEEEESJ_SK_SJ_SK_NS1F_6fusion15FusionCallbacksIS1J_NS1P_17LinearCombinationISJ_fSJ_fLNS_15FloatRoundStyleE2EEES1K_S1O_JEEENS4_5SM1004TMEM4LOAD26SM100_TMEM_LOAD_32dp32b16xENS4_13SM90_TMA_LOADENS12_INS13_ILi2ELi4ELi3EEES16_NST_INS5_IJS17_S1M_EEENS5_IJS1M_SC_EEEEEEENS4_39AutoVectorizingCopyWithAssumedAlignmentILi128EEENS4_14SM90_TMA_STOREES24_S26_S26_EEEvvEEEEvNT_6ParamsE)
	.align		4
        /*000c*/ 	.word	index@(__assertfail)
	.align		4
        /*0010*/ 	.word	0x00000000
	.align		4
        /*0014*/ 	.word	0xfffffffe
	.align		4
        /*0018*/ 	.word	0x00000000
	.align		4
        /*001c*/ 	.word	0xfffffffd
	.align		4
        /*0020*/ 	.word	0x00000000
	.align		4
        /*0024*/ 	.word	0xfffffffc


//--------------------- .nv.constant4             --------------------------
	.section	.nv.constant4,"a",@progbits
	.align	8
	.align		8
.nv.constant4:
        /*0000*/ 	.dword	__assertfail
	.align		8
        /*0008*/ 	.dword	__unnamed_1
	.align		8
        /*0010*/ 	.dword	__unnamed_2
	.align		8
        /*0018*/ 	.dword	_ZN40_INTERNAL_b584876e_4_k_cu_0a6de4f6_284064cuda3std3__45__cpo5beginE
	.align		8
        /*0020*/ 	.dword	_ZN40_INTERNAL_b584876e_4_k_cu_0a6de4f6_284064cuda3std3__45__cpo3endE
	.align		8
        /*0028*/ 	.dword	_ZN40_INTERNAL_b584876e_4_k_cu_0a6de4f6_284064cuda3std3__45__cpo6cbeginE
	.align		8
        /*0030*/ 	.dword	_ZN40_INTERNAL_b584876e_4_k_cu_0a6de4f6_284064cuda3std3__45__cpo4cendE
	.align		8
        /*0038*/ 	.dword	_ZN40_INTERNAL_b584876e_4_k_cu_0a6de4f6_284064cuda3std3__442_GLOBAL__N__b584876e_4_k_cu_0a6de4f6_284066ignoreE
	.align		8
        /*0040*/ 	.dword	_ZN40_INTERNAL_b584876e_4_k_cu_0a6de4f6_284064cuda3std3__419piecewise_constructE
	.align		8
        /*0048*/ 	.dword	_ZN40_INTERNAL_b584876e_4_k_cu_0a6de4f6_284064cuda3std3__48in_placeE
	.align		8
        /*0050*/ 	.dword	_ZN40_INTERNAL_b584876e_4_k_cu_0a6de4f6_284064cuda3std6ranges3__45__cpo4swapE
	.align		8
        /*0058*/ 	.dword	_ZN40_INTERNAL_b584876e_4_k_cu_0a6de4f6_284064cuda3std6ranges3__45__cpo9iter_moveE
	.align		8
        /*0060*/ 	.dword	_ZN40_INTERNAL_b584876e_4_k_cu_0a6de4f6_284064cute7productE
	.align		8
        /*0068*/ 	.dword	_ZN40_INTERNAL_b584876e_4_k_cu_0a6de4f6_284064cute1_E
	.align		8
        /*0070*/ 	.dword	$str$25
	.align		8
        /*0078*/ 	.dword	$str$26
	.align		8
        /*0080*/ 	.dword	$str$27
	.align		8
        /*0088*/ 	.dword	$str$28


//--------------------- .text._ZN7cutlass13device_kernelINS_4gemm6kernel13GemmUniversalIN4cute5tupleIJiiiiEEENS1_10collective13CollectiveMmaINS1_35MainloopSm100TmaUmmaWarpSpecializedILi4ELi2ELi4ENS5_IJNS4_1CILi2EEENSA_ILi1EEESC_EEEEENS5_IJNSA_ILi256EEENSA_ILi128EEENSA_ILi64EEEEEENS_10tfloat32_tENS5_IJlSC_lEEESJ_SK_NS4_8TiledMMAINS4_8MMA_AtomIJNS4_23SM100_MMA_TF32_2x1SM_SSISJ_SJ_fLi256ELi128ELNS4_4UMMA5MajorE0ELSP_0ELNSO_7ScaleInE0ELSQ_0EEEEEENS4_6LayoutINS5_IJSC_SC_SC_EEENS5_IJNSA_ILi0EEESV_SV_EEEEENS5_IJNS4_10UnderscoreESY_SY_EEEEENS4_18SM100_TMA_2SM_LOADENS4_14ComposedLayoutINS4_7SwizzleILi3ELi4ELi3EEENS4_18smem_ptr_flag_bitsILi32EEENST_INS5_IJNSA_ILi8EEENSA_ILi32EEEEEENS5_IJS18_SC_EEEEEEEvNS4_8identityES11_S1C_vS1D_EENS_8epilogue10collective18CollectiveEpilogueINS1F_23Sm100TmaWarpSpecializedILi4ELi2ELi16ELb1ELb0EEEJNS5_IJSG_SG_SH_EEENS5_IJNST_ISG_SC_EENST_INSA_ILi16EEESC_EEEEESJ_SK_SJ_SK_NS1F_6fusion15FusionCallbacksIS1J_NS1P_17LinearCombinationISJ_fSJ_fLNS_15FloatRoundStyleE2EEES1K_S1O_JEEENS4_5SM1004TMEM4LOAD26SM100_TMEM_LOAD_32dp32b16xENS4_13SM90_TMA_LOADENS12_INS13_ILi2ELi4ELi3EEES16_NST_INS5_IJS17_S1M_EEENS5_IJS1M_SC_EEEEEEENS4_39AutoVectorizingCopyWithAssumedAlignmentILi128EEENS4_14SM90_TMA_STOREES24_S26_S26_EEEvvEEEEvNT_6ParamsE --------------------------
	.section	.text._ZN7cutlass13device_kernelINS_4gemm6kernel13GemmUniversalIN4cute5tupleIJiiiiEEENS1_10collective13CollectiveMmaINS1_35MainloopSm100TmaUmmaWarpSpecializedILi4ELi2ELi4ENS5_IJNS4_1CILi2EEENSA_ILi1EEESC_EEEEENS5_IJNSA_ILi256EEENSA_ILi128EEENSA_ILi64EEEEEENS_10tfloat32_tENS5_IJlSC_lEEESJ_SK_NS4_8TiledMMAINS4_8MMA_AtomIJNS4_23SM100_MMA_TF32_2x1SM_SSISJ_SJ_fLi256ELi128ELNS4_4UMMA5MajorE0ELSP_0ELNSO_7ScaleInE0ELSQ_0EEEEEENS4_6LayoutINS5_IJSC_SC_SC_EEENS5_IJNSA_ILi0EEESV_SV_EEEEENS5_IJNS4_10UnderscoreESY_SY_EEEEENS4_18SM100_TMA_2SM_LOADENS4_14ComposedLayoutINS4_7SwizzleILi3ELi4ELi3EEENS4_18smem_ptr_flag_bitsILi32EEENST_INS5_IJNSA_ILi8EEENSA_ILi32EEEEEENS5_IJS18_SC_EEEEEEEvNS4_8identityES11_S1C_vS1D_EENS_8epilogue10collective18CollectiveEpilogueINS1F_23Sm100TmaWarpSpecializedILi4ELi2ELi16ELb1ELb0EEEJNS5_IJSG_SG_SH_EEENS5_IJNST_ISG_SC_EENST_INSA_ILi16EEESC_EEEEESJ_SK_SJ_SK_NS1F_6fusion15FusionCallbacksIS1J_NS1P_17LinearCombinationISJ_fSJ_fLNS_15FloatRoundStyleE2EEES1K_S1O_JEEENS4_5SM1004TMEM4LOAD26SM100_TMEM_LOAD_32dp32b16xENS4_13SM90_TMA_LOADENS12_INS13_ILi2ELi4ELi3EEES16_NST_INS5_IJS17_S1M_EEENS5_IJS1M_SC_EEEEEEENS4_39AutoVectorizingCopyWithAssumedAlignmentILi128EEENS4_14SM90_TMA_STOREES24_S26_S26_EEEvvEEEEvNT_6ParamsE,"ax",@progbits
	.align	128
.text._ZN7cutlass13device_kernelINS_4gemm6kernel13GemmUniversalIN4cute5tupleIJiiiiEEENS1_10collective13CollectiveMmaINS1_35MainloopSm100TmaUmmaWarpSpecializedILi4ELi2ELi4ENS5_IJNS4_1CILi2EEENSA_ILi1EEESC_EEEEENS5_IJNSA_ILi256EEENSA_ILi128EEENSA_ILi64EEEEEENS_10tfloat32_tENS5_IJlSC_lEEESJ_SK_NS4_8TiledMMAINS4_8MMA_AtomIJNS4_23SM100_MMA_TF32_2x1SM_SSISJ_SJ_fLi256ELi128ELNS4_4UMMA5MajorE0ELSP_0ELNSO_7ScaleInE0ELSQ_0EEEEEENS4_6LayoutINS5_IJSC_SC_SC_EEENS5_IJNSA_ILi0EEESV_SV_EEEEENS5_IJNS4_10UnderscoreESY_SY_EEEEENS4_18SM100_TMA_2SM_LOADENS4_14ComposedLayoutINS4_7SwizzleILi3ELi4ELi3EEENS4_18smem_ptr_flag_bitsILi32EEENST_INS5_IJNSA_ILi8EEENSA_ILi32EEEEEENS5_IJS18_SC_EEEEEEEvNS4_8identityES11_S1C_vS1D_EENS_8epilogue10collective18CollectiveEpilogueINS1F_23Sm100TmaWarpSpecializedILi4ELi2ELi16ELb1ELb0EEEJNS5_IJSG_SG_SH_EEENS5_IJNST_ISG_SC_EENST_INSA_ILi16EEESC_EEEEESJ_SK_SJ_SK_NS1F_6fusion15FusionCallbacksIS1J_NS1P_17LinearCombinationISJ_fSJ_fLNS_15FloatRoundStyleE2EEES1K_S1O_JEEENS4_5SM1004TMEM4LOAD26SM100_TMEM_LOAD_32dp32b16xENS4_13SM90_TMA_LOADENS12_INS13_ILi2ELi4ELi3EEES16_NST_INS5_IJS17_S1M_EEENS5_IJS1M_SC_EEEEEEENS4_39AutoVectorizingCopyWithAssumedAlignmentILi128EEENS4_14SM90_TMA_STOREES24_S26_S26_EEEvvEEEEvNT_6ParamsE:
        .type           _ZN7cutlass13device_kernelINS_4gemm6kernel13GemmUniversalIN4cute5tupleIJiiiiEEENS1_10collective13CollectiveMmaINS1_35MainloopSm100TmaUmmaWarpSpecializedILi4ELi2ELi4ENS5_IJNS4_1CILi2EEENSA_ILi1EEESC_EEEEENS5_IJNSA_ILi256EEENSA_ILi128EEENSA_ILi64EEEEEENS_10tfloat32_tENS5_IJlSC_lEEESJ_SK_NS4_8TiledMMAINS4_8MMA_AtomIJNS4_23SM100_MMA_TF32_2x1SM_SSISJ_SJ_fLi256ELi128ELNS4_4UMMA5MajorE0ELSP_0ELNSO_7ScaleInE0ELSQ_0EEEEEENS4_6LayoutINS5_IJSC_SC_SC_EEENS5_IJNSA_ILi0EEESV_SV_EEEEENS5_IJNS4_10UnderscoreESY_SY_EEEEENS4_18SM100_TMA_2SM_LOADENS4_14ComposedLayoutINS4_7SwizzleILi3ELi4ELi3EEENS4_18smem_ptr_flag_bitsILi32EEENST_INS5_IJNSA_ILi8EEENSA_ILi32EEEEEENS5_IJS18_SC_EEEEEEEvNS4_8identityES11_S1C_vS1D_EENS_8epilogue10collective18CollectiveEpilogueINS1F_23Sm100TmaWarpSpecializedILi4ELi2ELi16ELb1ELb0EEEJNS5_IJSG_SG_SH_EEENS5_IJNST_ISG_SC_EENST_INSA_ILi16EEESC_EEEEESJ_SK_SJ_SK_NS1F_6fusion15FusionCallbacksIS1J_NS1P_17LinearCombinationISJ_fSJ_fLNS_15FloatRoundStyleE2EEES1K_S1O_JEEENS4_5SM1004TMEM4LOAD26SM100_TMEM_LOAD_32dp32b16xENS4_13SM90_TMA_LOADENS12_INS13_ILi2ELi4ELi3EEES16_NST_INS5_IJS17_S1M_EEENS5_IJS1M_SC_EEEEEEENS4_39AutoVectorizingCopyWithAssumedAlignmentILi128EEENS4_14SM90_TMA_STOREES24_S26_S26_EEEvvEEEEvNT_6ParamsE,@function
        .size           _ZN7cutlass13device_kernelINS_4gemm6kernel13GemmUniversalIN4cute5tupleIJiiiiEEENS1_10collective13CollectiveMmaINS1_35MainloopSm100TmaUmmaWarpSpecializedILi4ELi2ELi4ENS5_IJNS4_1CILi2EEENSA_ILi1EEESC_EEEEENS5_IJNSA_ILi256EEENSA_ILi128EEENSA_ILi64EEEEEENS_10tfloat32_tENS5_IJlSC_lEEESJ_SK_NS4_8TiledMMAINS4_8MMA_AtomIJNS4_23SM100_MMA_TF32_2x1SM_SSISJ_SJ_fLi256ELi128ELNS4_4UMMA5MajorE0ELSP_0ELNSO_7ScaleInE0ELSQ_0EEEEEENS4_6LayoutINS5_IJSC_SC_SC_EEENS5_IJNSA_ILi0EEESV_SV_EEEEENS5_IJNS4_10UnderscoreESY_SY_EEEEENS4_18SM100_TMA_2SM_LOADENS4_14ComposedLayoutINS4_7SwizzleILi3ELi4ELi3EEENS4_18smem_ptr_flag_bitsILi32EEENST_INS5_IJNSA_ILi8EEENSA_ILi32EEEEEENS5_IJS18_SC_EEEEEEEvNS4_8identityES11_S1C_vS1D_EENS_8epilogue10collective18CollectiveEpilogueINS1F_23Sm100TmaWarpSpecializedILi4ELi2ELi16ELb1ELb0EEEJNS5_IJSG_SG_SH_EEENS5_IJNST_ISG_SC_EENST_INSA_ILi16EEESC_EEEEESJ_SK_SJ_SK_NS1F_6fusion15FusionCallbacksIS1J_NS1P_17LinearCombinationISJ_fSJ_fLNS_15FloatRoundStyleE2EEES1K_S1O_JEEENS4_5SM1004TMEM4LOAD26SM100_TMEM_LOAD_32dp32b16xENS4_13SM90_TMA_LOADENS12_INS13_ILi2ELi4ELi3EEES16_NST_INS5_IJS17_S1M_EEENS5_IJS1M_SC_EEEEEEENS4_39AutoVectorizingCopyWithAssumedAlignmentILi128EEENS4_14SM90_TMA_STOREES24_S26_S26_EEEvvEEEEvNT_6ParamsE,(.L_x_241 - _ZN7cutlass13device_kernelINS_4gemm6kernel13GemmUniversalIN4cute5tupleIJiiiiEEENS1_10collective13CollectiveMmaINS1_35MainloopSm100TmaUmmaWarpSpecializedILi4ELi2ELi4ENS5_IJNS4_1CILi2EEENSA_ILi1EEESC_EEEEENS5_IJNSA_ILi256EEENSA_ILi128EEENSA_ILi64EEEEEENS_10tfloat32_tENS5_IJlSC_lEEESJ_SK_NS4_8TiledMMAINS4_8MMA_AtomIJNS4_23SM100_MMA_TF32_2x1SM_SSISJ_SJ_fLi256ELi128ELNS4_4UMMA5MajorE0ELSP_0ELNSO_7ScaleInE0ELSQ_0EEEEEENS4_6LayoutINS5_IJSC_SC_SC_EEENS5_IJNSA_ILi0EEESV_SV_EEEEENS5_IJNS4_10UnderscoreESY_SY_EEEEENS4_18SM100_TMA_2SM_LOADENS4_14ComposedLayoutINS4_7SwizzleILi3ELi4ELi3EEENS4_18smem_ptr_flag_bitsILi32EEENST_INS5_IJNSA_ILi8EEENSA_ILi32EEEEEENS5_IJS18_SC_EEEEEEEvNS4_8identityES11_S1C_vS1D_EENS_8epilogue10collective18CollectiveEpilogueINS1F_23Sm100TmaWarpSpecializedILi4ELi2ELi16ELb1ELb0EEEJNS5_IJSG_SG_SH_EEENS5_IJNST_ISG_SC_EENST_INSA_ILi16EEESC_EEEEESJ_SK_SJ_SK_NS1F_6fusion15FusionCallbacksIS1J_NS1P_17LinearCombinationISJ_fSJ_fLNS_15FloatRoundStyleE2EEES1K_S1O_JEEENS4_5SM1004TMEM4LOAD26SM100_TMEM_LOAD_32dp32b16xENS4_13SM90_TMA_LOADENS12_INS13_ILi2ELi4ELi3EEES16_NST_INS5_IJS17_S1M_EEENS5_IJS1M_SC_EEEEEEENS4_39AutoVectorizingCopyWithAssumedAlignmentILi128EEENS4_14SM90_TMA_STOREES24_S26_S26_EEEvvEEEEvNT_6ParamsE)
        .other          _ZN7cutlass13device_kernelINS_4gemm6kernel13GemmUniversalIN4cute5tupleIJiiiiEEENS1_10collective13CollectiveMmaINS1_35MainloopSm100TmaUmmaWarpSpecializedILi4ELi2ELi4ENS5_IJNS4_1CILi2EEENSA_ILi1EEESC_EEEEENS5_IJNSA_ILi256EEENSA_ILi128EEENSA_ILi64EEEEEENS_10tfloat32_tENS5_IJlSC_lEEESJ_SK_NS4_8TiledMMAINS4_8MMA_AtomIJNS4_23SM100_MMA_TF32_2x1SM_SSISJ_SJ_fLi256ELi128ELNS4_4UMMA5MajorE0ELSP_0ELNSO_7ScaleInE0ELSQ_0EEEEEENS4_6LayoutINS5_IJSC_SC_SC_EEENS5_IJNSA_ILi0EEESV_SV_EEEEENS5_IJNS4_10UnderscoreESY_SY_EEEEENS4_18SM100_TMA_2SM_LOADENS4_14ComposedLayoutINS4_7SwizzleILi3ELi4ELi3EEENS4_18smem_ptr_flag_bitsILi32EEENST_INS5_IJNSA_ILi8EEENSA_ILi32EEEEEENS5_IJS18_SC_EEEEEEEvNS4_8identityES11_S1C_vS1D_EENS_8epilogue10collective18CollectiveEpilogueINS1F_23Sm100TmaWarpSpecializedILi4ELi2ELi16ELb1ELb0EEEJNS5_IJSG_SG_SH_EEENS5_IJNST_ISG_SC_EENST_INSA_ILi16EEESC_EEEEESJ_SK_SJ_SK_NS1F_6fusion15FusionCallbacksIS1J_NS1P_17LinearCombinationISJ_fSJ_fLNS_15FloatRoundStyleE2EEES1K_S1O_JEEENS4_5SM1004TMEM4LOAD26SM100_TMEM_LOAD_32dp32b16xENS4_13SM90_TMA_LOADENS12_INS13_ILi2ELi4ELi3EEES16_NST_INS5_IJS17_S1M_EEENS5_IJS1M_SC_EEEEEEENS4_39AutoVectorizingCopyWithAssumedAlignmentILi128EEENS4_14SM90_TMA_STOREES24_S26_S26_EEEvvEEEEvNT_6ParamsE,@"STO_CUDA_ENTRY STV_DEFAULT"
_ZN7cutlass13device_kernelINS_4gemm6kernel13GemmUniversalIN4cute5tupleIJiiiiEEENS1_10collective13CollectiveMmaINS1_35MainloopSm100TmaUmmaWarpSpecializedILi4ELi2ELi4ENS5_IJNS4_1CILi2EEENSA_ILi1EEESC_EEEEENS5_IJNSA_ILi256EEENSA_ILi128EEENSA_ILi64EEEEEENS_10tfloat32_tENS5_IJlSC_lEEESJ_SK_NS4_8TiledMMAINS4_8MMA_AtomIJNS4_23SM100_MMA_TF32_2x1SM_SSISJ_SJ_fLi256ELi128ELNS4_4UMMA5MajorE0ELSP_0ELNSO_7ScaleInE0ELSQ_0EEEEEENS4_6LayoutINS5_IJSC_SC_SC_EEENS5_IJNSA_ILi0EEESV_SV_EEEEENS5_IJNS4_10UnderscoreESY_SY_EEEEENS4_18SM100_TMA_2SM_LOADENS4_14ComposedLayoutINS4_7SwizzleILi3ELi4ELi3EEENS4_18smem_ptr_flag_bitsILi32EEENST_INS5_IJNSA_ILi8EEENSA_ILi32EEEEEENS5_IJS18_SC_EEEEEEEvNS4_8identityES11_S1C_vS1D_EENS_8epilogue10collective18CollectiveEpilogueINS1F_23Sm100TmaWarpSpecializedILi4ELi2ELi16ELb1ELb0EEEJNS5_IJSG_SG_SH_EEENS5_IJNST_ISG_SC_EENST_INSA_ILi16EEESC_EEEEESJ_SK_SJ_SK_NS1F_6fusion15FusionCallbacksIS1J_NS1P_17LinearCombinationISJ_fSJ_fLNS_15FloatRoundStyleE2EEES1K_S1O_JEEENS4_5SM1004TMEM4LOAD26SM100_TMEM_LOAD_32dp32b16xENS4_13SM90_TMA_LOADENS12_INS13_ILi2ELi4ELi3EEES16_NST_INS5_IJS17_S1M_EEENS5_IJS1M_SC_EEEEEEENS4_39AutoVectorizingCopyWithAssumedAlignmentILi128EEENS4_14SM90_TMA_STOREES24_S26_S26_EEEvvEEEEvNT_6ParamsE:
[----:B------:R-:W1:Y:S01]  /*0000*/  LDC R1, c[0x0][0x37c] ;  /* 0x0000df00ff017b82 */ /* 0x000e620000000800 */
[----:B------:R-:W2:Y:S01]  /*0010*/  S2R R80, SR_TID.X ;  /* 0x0000000000507919 */ /* 0x000ea20000002100 */
[----:B------:R-:W3:Y:S06]  /*0020*/  LDCU.64 UR6, c[0x0][0x890] ;  /* 0x00011200ff0677ac */ /* 0x000eec0008000a00 */
[----:B------:R-:W4:Y:S01]  /*0030*/  S2UR UR37, SR_CgaCtaId ;  /* 0x00000000002579c3 */ /* 0x000f220000008800 */
[----:B------:R-:W-:Y:S02]  /*0040*/  PRMT R67, RZ, 0x7610, R67 ;  /* 0x00007610ff437816 */ /* 0x000fe40000000043 */
[----:B------:R-:W-:Y:S01]  /*0050*/  ELECT P1, URZ, PT ;  /* 0x0000000000ff782f */ /* 0x000fe20003820000 */
[----:B------:R-:W1:Y:S01]  /*0060*/  LDCU.64 UR46, c[0x0][0x358] ;  /* 0x00006b00ff2e77ac */ /* 0x000e620008000a00 */
[----:B---3--:R-:W-:-:S04]  /*0070*/  UISETP.NE.U32.AND UP0, UPT, UR6, URZ, UPT ;  /* 0x000000ff0600728c */ /* 0x008fc8000bf05070 */
[----:B------:R-:W-:Y:S02]  /*0080*/  UISETP.NE.AND.EX UP0, UPT, UR7, URZ, UPT, UP0 ;  /* 0x000000ff0700728c */ /* 0x000fe4000bf05300 */
[----:B----4-:R-:W-:Y:S02]  /*0090*/  ULOP3.LUT UR5, UR37, 0x1, URZ, 0xc0, !UPT ;  /* 0x0000000125057892 */ /* 0x010fe4000f8ec0ff */
[----:B------:R-:W-:Y:S01]  /*00a0*/  ULOP3.LUT UR4, UR37, 0x1, URZ, 0x3c, !UPT ;  /* 0x0000000125047892 */ /* 0x000fe2000f8e3cff */
[----:B--2---:R-:W-:-:S05]  /*00b0*/  SHF.R.U32.HI R72, RZ, 0x5, R80 ;  /* 0x00000005ff487819 */ /* 0x004fca0000011650 */
[----:B------:R-:W2:Y:S02]  /*00c0*/  SHFL.IDX PT, R0, R72, RZ, 0x1f ;  /* 0x00001fff48007589 */ /* 0x000ea400000e0000 */
[----:B--2---:R-:W-:Y:S01]  /*00d0*/  R2UR UR10, R0 ;  /* 0x00000000000a72ca */ /* 0x004fe200000e0000 */
[----:B-1----:R-:W-:-:S14]  /*00e0*/  BRA.U UP0, `(.L_x_0) ;  /* 0x00000001002c7547 */ /* 0x002fdc000b800000 */
[----:B------:R-:W1:Y:S02]  /*00f0*/  LDCU.64 UR8, c[0x0][0x888] ;  /* 0x00011100ff0877ac */ /* 0x000e640008000a00 */
[----:B-1----:R-:W-:-:S04]  /*0100*/  UISETP.NE.U32.AND UP0, UPT, UR8, URZ, UPT ;  /* 0x000000ff0800728c */ /* 0x002fc8000bf05070 */
[----:B------:R-:W-:-:S09]  /*0110*/  UISETP.NE.AND.EX UP0, UPT, UR9, URZ, UPT, UP0 ;  /* 0x000000ff0900728c */ /* 0x000fd2000bf05300 */
[----:B------:R-:W-:Y:S05]  /*0120*/  BRA.U !UP0, `(.L_x_1) ;  /* 0x0000000108107547 */ /* 0x000fea000b800000 */
[----:B------:R-:W1:Y:S02]  /*0130*/  LDC.64 R2, c[0x0][0x888] ;  /* 0x00022200ff027b82 */ /* 0x000e640000000a00 */
[----:B-1----:R1:W5:Y:S01]  /*0140*/  LDG.E R35, desc[UR46][R2.64] ;  /* 0x0000002e02237981 */ /* 0x002362000c1e1900 */
[----:B------:R-:W-:Y:S01]  /*0150*/  HFMA2 R67, -RZ, RZ, 0, 5.9604644775390625e-08 ;  /* 0x00000001ff437431 */ /* 0x000fe200000001ff */
[----:B------:R-:W-:Y:S05]  /*0160*/  BRA `(.L_x_0) ;  /* 0x00000000000c7947 */ /* 0x000fea0003800000 */
.L_x_1:
[----:B------:R-:W1:Y:S01]  /*0170*/  LDCU UR8, c[0x0][0x880] ;  /* 0x00011000ff0877ac */ /* 0x000e620008000800 */
[----:B------:R-:W-:Y:S01]  /*0180*/  HFMA2 R67, -RZ, RZ, 0, 5.9604644775390625e-08 ;  /* 0x00000001ff437431 */ /* 0x000fe200000001ff */
[----:B-1----:R-:W-:-:S07]  /*0190*/  MOV R35, UR8 ;  /* 0x0000000800237c02 */ /* 0x002fce0008000f00 */
.L_x_0:
[----:B------:R-:W2:Y:S02]  /*01a0*/  LDCU.64 UR8, c[0x0][0x8b0] ;  /* 0x00011600ff0877ac */ /* 0x000ea40008000a00 */
[----:B--2---:R-:W-:-:S04]  /*01b0*/  UISETP.NE.U32.AND UP0, UPT, UR8, URZ, UPT ;  /* 0x000000ff0800728c */ /* 0x004fc8000bf05070 */
[----:B------:R-:W-:-:S09]  /*01c0*/  UISETP.NE.AND.EX UP0, UPT, UR9, URZ, UPT, UP0 ;  /* 0x000000ff0900728c */ /* 0x000fd2000bf05300 */
[----:B------:R-:W-:Y:S05]  /*01d0*/  BRA.U UP0, `(.L_x_2) ;  /* 0x0000000100247547 */ /* 0x000fea000b800000 */
[----:B------:R-:W2:Y:S02]  /*01e0*/  LDCU.64 UR8, c[0x0][0x8a8] ;  /* 0x00011500ff0877ac */ /* 0x000ea40008000a00 */
[----:B--2---:R-:W-:-:S04]  /*01f0*/  UISETP.NE.U32.AND UP0, UPT, UR8, URZ, UPT ;  /* 0x000000ff0800728c */ /* 0x004fc8000bf05070 */
[----:B------:R-:W-:-:S09]  /*0200*/  UISETP.NE.AND.EX UP0, UPT, UR9, URZ, UPT, UP0 ;  /* 0x000000ff0900728c */ /* 0x000fd2000bf05300 */
[----:B------:R-:W-:Y:S05]  /*0210*/  BRA.U !UP0, `(.L_x_3) ;  /* 0x00000001080c7547 */ /* 0x000fea000b800000 */
[----:B------:R-:W2:Y:S02]  /*0220*/  LDC.64 R32, c[0x0][0x8a8] ;  /* 0x00022a00ff207b82 */ /* 0x000ea40000000a00 */
[----:B--2---:R2:W5:Y:S01]  /*0230*/  LDG.E R32, desc[UR46][R32.64] ;  /* 0x0000002e20207981 */ /* 0x004562000c1e1900 */
[----:B------:R-:W-:Y:S05]  /*0240*/  BRA `(.L_x_2) ;  /* 0x0000000000087947 */ /* 0x000fea0003800000 */
.L_x_3:
[----:B------:R-:W2:Y:S02]  /*0250*/  LDCU UR8, c[0x0][0x8a0] ;  /* 0x00011400ff0877ac */ /* 0x000ea40008000800 */
[----:B--2---:R-:W-:Y:S02]  /*0260*/  MOV R32, UR8 ;  /* 0x0000000800207c02 */ /* 0x004fe40008000f00 */
.L_x_2:
[----:B------:R-:W-:Y:S01]  /*0270*/  IMAD.U32 R0, RZ, RZ, UR10 ;  /* 0x0000000aff007e24 */ /* 0x000fe2000f8e00ff */
[----:B------:R-:W-:Y:S04]  /*0280*/  BSSY.RECONVERGENT B0, `(.L_x_4) ;  /* 0x000000c000007945 */ /* 0x000fe80003800200 */
[C---:B------:R-:W-:Y:S02]  /*0290*/  ISETP.NE.OR P2, PT, R0.reuse, 0x1, !P1 ;  /* 0x000000010000780c */ /* 0x040fe40004f45670 */
[----:B------:R-:W-:-:S11]  /*02a0*/  ISETP.NE.OR P0, PT, R0, 0x3, !P1 ;  /* 0x000000030000780c */ /* 0x000fd60004f05670 */
[----:B------:R-:W-:Y:S05]  /*02b0*/  @P2 BRA `(.L_x_5) ;  /* 0x0000000000202947 */ /* 0x000fea0003800000 */
[----:B------:R-:W3:Y:S02]  /*02c0*/  LDCU.64 UR8, c[0x0][0x348] ;  /* 0x00006900ff0877ac */ /* 0x000ee40008000a00 */
[----:B---3--:R-:W-:Y:S02]  /*02d0*/  UIADD3 UR12, UP1, UPT, UR8, 0x80, URZ ;  /* 0x00000080080c7890 */ /* 0x008fe4000ff3e0ff */
[----:B------:R-:W-:Y:S02]  /*02e0*/  UIADD3 UR8, UP0, UPT, UR8, 0x180, URZ ;  /* 0x0000018008087890 */ /* 0x000fe4000ff1e0ff */
[----:B------:R-:W-:Y:S02]  /*02f0*/  UIADD3.X UR13, UPT, UPT, URZ, UR9, URZ, UP1, !UPT ;  /* 0x00000009ff0d7290 */ /* 0x000fe40008ffe4ff */
[----:B------:R-:W-:-:S07]  /*0300*/  UIADD3.X UR9, UPT, UPT, URZ, UR9, URZ, UP0, !UPT ;  /* 0x00000009ff097290 */ /* 0x000fce00087fe4ff */
[----:B------:R3:W-:Y:S02]  /*0310*/  UTMACCTL.PF [UR12] ;  /* 0x000000000c0079b9 */ /* 0x0007e40008040000 */
[----:B------:R3:W-:Y:S02]  /*0320*/  UTMACCTL.PF [UR8] ;  /* 0x00000000080079b9 */ /* 0x0007e40008040000 */
[----:B---3--:R-:W-:Y:S01]  /*0330*/  NOP ;  /* 0x0000000000007918 */ /* 0x008fe20000000000 */
.L_x_5:
[----:B------:R-:W-:Y:S05]  /*0340*/  BSYNC.RECONVERGENT B0 ;  /* 0x0000000000007941 */ /* 0x000fea0003800200 */
.L_x_4:
[----:B------:R-:W-:Y:S04]  /*0350*/  BSSY.RECONVERGENT B0, `(.L_x_6) ;  /* 0x000000a000007945 */ /* 0x000fe80003800200 */
        /* <DEDUP_REMOVED lines=9> */
.L_x_7:
[----:B------:R-:W-:Y:S05]  /*03f0*/  BSYNC.RECONVERGENT B0 ;  /* 0x0000000000007941 */ /* 0x000fea0003800200 */
.L_x_6:
[----:B------:R-:W3:Y:S01]  /*0400*/  LDCU.64 UR8, c[0x0][0x888] ;  /* 0x00011100ff0877ac */ /* 0x000ee20008000a00 */
[----:B------:R-:W-:Y:S02]  /*0410*/  UISETP.EQ.U32.AND UP1, UPT, UR6, URZ, UPT ;  /* 0x000000ff0600728c */ /* 0x000fe4000bf22070 */
[----:B------:R-:W-:Y:S02]  /*0420*/  UPLOP3.LUT UP5, UPT, UPT, UPT, UPT, 0x80, 0x8 ;  /* 0x000000000008789c */ /* 0x000fe40003faf070 */
[----:B---3--:R-:W-:-:S04]  /*0430*/  UISETP.NE.U32.AND UP0, UPT, UR8, URZ, UPT ;  /* 0x000000ff0800728c */ /* 0x008fc8000bf05070 */
[----:B------:R-:W-:-:S04]  /*0440*/  UISETP.NE.AND.EX UP0, UPT, UR9, URZ, UPT, UP0 ;  /* 0x000000ff0900728c */ /* 0x000fc8000bf05300 */
[----:B------:R-:W-:-:S04]  /*0450*/  UISETP.EQ.OR.EX UP2, UPT, UR7, URZ, !UP0, UP1 ;  /* 0x000000ff0700728c */ /* 0x000fc8000c742710 */
[----:B------:R-:W-:-:S05]  /*0460*/  UP2UR UR50, UPR, URZ, 0x4 ;  /* 0x00000004ff327883 */ /* 0x000fca0008000000 */
[----:B------:R-:W-:Y:S07]  /*0470*/  BRA.U !UP2, `(.L_x_8) ;  /* 0x000000010a207547 */ /* 0x000fee000b800000 */
[----:B------:R-:W-:Y:S01]  /*0480*/  UISETP.NE.U32.AND UP2, UPT, UR6, URZ, UPT ;  /* 0x000000ff0600728c */ /* 0x000fe2000bf45070 */
[----:B-----5:R-:W-:Y:S01]  /*0490*/  FSETP.NEU.AND P0, PT, R35, RZ, PT ;  /* 0x000000ff2300720b */ /* 0x020fe20003f0d000 */
[----:B------:R-:W-:Y:S02]  /*04a0*/  USEL UR6, URZ, 0xffffffff, UP0 ;  /* 0xffffffffff067887 */ /* 0x000fe40008000000 */
[----:B------:R-:W-:-:S10]  /*04b0*/  UISETP.NE.AND.EX UP2, UPT, UR7, URZ, UPT, UP2 ;  /* 0x000000ff0700728c */ /* 0x000fd4000bf45320 */
[----:B------:R-:W-:Y:S01]  /*04c0*/  VOTEU.ANY UP1, P0 ;  /* 0x0000000000ff7886 */ /* 0x000fe20000020100 */
[----:B------:R-:W-:-:S04]  /*04d0*/  @!UP2 USEL UR6, URZ, 0xffffffff, UP1 ;  /* 0xffffffffff06a887 */ /* 0x000fc80008800000 */
[----:B------:R-:W-:-:S04]  /*04e0*/  ULOP3.LUT UR6, UR6, 0x1, URZ, 0xc0, !UPT ;  /* 0x0000000106067892 */ /* 0x000fc8000f8ec0ff */
[----:B------:R-:W-:-:S11]  /*04f0*/  UISETP.NE.U32.AND UP5, UPT, UR6, 0x1, UPT ;  /* 0x000000010600788c */ /* 0x000fd6000bfa5070 */
.L_x_8:
[----:B------:R-:W3:Y:S01]  /*0500*/  SHFL.IDX PT, R0, R72, RZ, 0x1f ;  /* 0x00001fff48007589 */ /* 0x000ee200000e0000 */
[----:B------:R-:W-:-:S04]  /*0510*/  UISETP.NE.AND UP1, UPT, UR10, 0x2, UPT ;  /* 0x000000020a00788c */ /* 0x000fc8000bf25270 */
[----:B------:R-:W-:Y:S02]  /*0520*/  UISETP.EQ.AND UP2, UPT, UR5, URZ, !UP1 ;  /* 0x000000ff0500728c */ /* 0x000fe4000cf42270 */
[----:B------:R-:W-:-:S04]  /*0530*/  USEL UR6, URZ, 0x1, UP1 ;  /* 0x00000001ff067887 */ /* 0x000fc80008800000 */
[----:B------:R-:W-:Y:S02]  /*0540*/  PLOP3.LUT P5, PT, P1, PT, UP2, 0x80, 0x8 ;  /* 0x000000000008781c */ /* 0x000fe40000faf028 */
[----:B---3--:R-:W-:-:S13]  /*0550*/  ISETP.NE.AND P0, PT, R0, RZ, PT ;  /* 0x000000ff0000720c */ /* 0x008fda0003f05270 */
[----:B------:R-:W-:Y:S05]  /*0560*/  @P0 BRA `(.L_x_9) ;  /* 0x0000000000440947 */ /* 0x000fea0003800000 */
[----:B------:R-:W-:Y:S01]  /*0570*/  UMOV UR8, 0x400 ;  /* 0x0000040000087882 */ /* 0x000fe20000000000 */
[----:B------:R-:W-:Y:S01]  /*0580*/  UMOV UR7, 0x1 ;  /* 0x0000000100077882 */ /* 0x000fe20000000000 */
[----:B------:R-:W-:Y:S02]  /*0590*/  ULEA UR8, UR37, UR8, 0x18 ;  /* 0x0000000825087291 */ /* 0x000fe4000f8ec0ff */
[----:B------:R-:W-:-:S04]  /*05a0*/  UIADD3 UR12, UPT, UPT, -UR7, 0x100000, URZ ;  /* 0x00100000070c7890 */ /* 0x000fc8000fffe1ff */
[----:B------:R-:W-:Y:S02]  /*05b0*/  USHF.L.U32 UR13, UR12, 0xb, URZ ;  /* 0x0000000b0c0d7899 */ /* 0x000fe400080006ff */
[----:B------:R-:W-:Y:S01]  /*05c0*/  USHF.L.U32 UR12, UR12, 0x1, URZ ;  /* 0x000000010c0c7899 */ /* 0x000fe200080006ff */
[----:B------:R-:W-:Y:S01]  /*05d0*/  ELECT P0, URZ, PT ;  /* 0x0000000000ff782f */ /* 0x000fe20003800000 */
[----:B------:R-:W3:Y:S10]  /*05e0*/  FENCE.VIEW.ASYNC.S ;  /* 0x00000000000073c6 */ /* 0x000ef40000000000 */
[----:B---3--:R3:W4:Y:S01]  /*05f0*/  SYNCS.EXCH.64 URZ, [UR8], UR12 ;  /* 0x0000000c08ff75b2 */ /* 0x0087220008000100 */
[----:B------:R3:W1:Y:S01]  /*0600*/  SYNCS.EXCH.64 URZ, [UR8+0x20], UR12 ;  /* 0x0000200c08ff75b2 */ /* 0x0006620008000100 */
[----:B------:R3:W1:Y:S01]  /*0610*/  SYNCS.EXCH.64 URZ, [UR8+0x8], UR12 ;  /* 0x0000080c08ff75b2 */ /* 0x0006620008000100 */
[----:B------:R3:W1:Y:S01]  /*0620*/  SYNCS.EXCH.64 URZ, [UR8+0x28], UR12 ;  /* 0x0000280c08ff75b2 */ /* 0x0006620008000100 */
[----:B------:R3:W1:Y:S01]  /*0630*/  SYNCS.EXCH.64 URZ, [UR8+0x10], UR12 ;  /* 0x0000100c08ff75b2 */ /* 0x0006620008000100 */
[----:B------:R3:W1:Y:S01]  /*0640*/  SYNCS.EXCH.64 URZ, [UR8+0x30], UR12 ;  /* 0x0000300c08ff75b2 */ /* 0x0006620008000100 */
[----:B------:R3:W1:Y:S01]  /*0650*/  SYNCS.EXCH.64 URZ, [UR8+0x18], UR12 ;  /* 0x0000180c08ff75b2 */ /* 0x0006620008000100 */
[----:B------:R3:W1:Y:S01]  /*0660*/  SYNCS.EXCH.64 URZ, [UR8+0x38], UR12 ;  /* 0x0000380c08ff75b2 */ /* 0x0006620008000100 */
[----:B------:R-:W-:Y:S01]  /*0670*/  NOP ;  /* 0x0000000000007918 */ /* 0x000fe20000000000 */
.L_x_9:
[----:B------:R-:W2:Y:S01]  /*0680*/  SHFL.IDX PT, R0, R72, RZ, 0x1f ;  /* 0x00001fff48007589 */ /* 0x000ea200000e0000 */
[----:B------:R-:W-:Y:S01]  /*0690*/  NOP ;  /* 0x0000000000007918 */ /* 0x000fe20000000000 */
[----:B--2---:R-:W-:-:S13]  /*06a0*/  ISETP.NE.AND P0, PT, R0, 0x1, PT ;  /* 0x000000010000780c */ /* 0x004fda0003f05270 */
[----:B------:R-:W-:Y:S05]  /*06b0*/  @P0 BRA `(.L_x_10) ;  /* 0x0000000000540947 */ /* 0x000fea0003800000 */
[----:B------:R-:W-:Y:S01]  /*06c0*/  UMOV UR9, 0x400 ;  /* 0x0000040000097882 */ /* 0x000fe20000000000 */
[----:B---3--:R-:W-:Y:S01]  /*06d0*/  UMOV UR8, 0x20 ;  /* 0x0000002000087882 */ /* 0x008fe20000000000 */
[----:B------:R-:W-:Y:S01]  /*06e0*/  UMOV UR7, 0x80 ;  /* 0x0000008000077882 */ /* 0x000fe20000000000 */
[----:B------:R-:W-:Y:S02]  /*06f0*/  ULEA UR9, UR37, UR9, 0x18 ;  /* 0x0000000925097291 */ /* 0x000fe4000f8ec0ff */
[----:B------:R-:W-:-:S04]  /*0700*/  UIADD3 UR12, UPT, UPT, -UR8, 0x100000, URZ ;  /* 0x00100000080c7890 */ /* 0x000fc8000fffe1ff */
[----:B------:R-:W-:Y:S02]  /*0710*/  USHF.L.U32 UR13, UR12, 0xb, URZ ;  /* 0x0000000b0c0d7899 */ /* 0x000fe400080006ff */
[----:B------:R-:W-:Y:S02]  /*0720*/  USHF.L.U32 UR12, UR12, 0x1, URZ ;  /* 0x000000010c0c7899 */ /* 0x000fe400080006ff */
[----:B------:R-:W-:-:S04]  /*0730*/  UIADD3 UR14, UPT, UPT, -UR7, 0x100000, URZ ;  /* 0x00100000070e7890 */ /* 0x000fc8000fffe1ff */
[----:B------:R-:W-:Y:S02]  /*0740*/  USHF.L.U32 UR15, UR14, 0xb, URZ ;  /* 0x0000000b0e0f7899 */ /* 0x000fe400080006ff */
[----:B------:R-:W-:Y:S01]  /*0750*/  USHF.L.U32 UR14, UR14, 0x1, URZ ;  /* 0x000000010e0e7899 */ /* 0x000fe200080006ff */
[----:B------:R-:W-:Y:S01]  /*0760*/  ELECT P0, URZ, PT ;  /* 0x0000000000ff782f */ /* 0x000fe20003800000 */
[----:B------:R-:W2:Y:S02]  /*0770*/  FENCE.VIEW.ASYNC.S ;  /* 0x00000000000073c6 */ /* 0x000ea40000000000 */
[----:B--2---:R2:W3:Y:S08]  /*0780*/  SYNCS.EXCH.64 URZ, [UR9+0x40], UR12 ;  /* 0x0000400c09ff75b2 */ /* 0x0044f00008000100 */
        /* <DEDUP_REMOVED lines=8> */
.L_x_10:
[----:B------:R-:W4:Y:S01]  /*0810*/  SHFL.IDX PT, R0, R72, RZ, 0x1f ;  /* 0x00001fff48007589 */ /* 0x000f2200000e0000 */
[----:B------:R-:W-:Y:S01]  /*0820*/  NOP ;  /* 0x0000000000007918 */ /* 0x000fe20000000000 */
[----:B----4-:R-:W-:-:S13]  /*0830*/  ISETP.NE.AND P0, PT, R0, 0x3, PT ;  /* 0x000000030000780c */ /* 0x010fda0003f05270 */
[----:B------:R-:W-:Y:S05]  /*0840*/  @P0 BRA `(.L_x_11) ;  /* 0x00000000002c0947 */ /* 0x000fea0003800000 */
[----:B---3--:R-:W-:Y:S01]  /*0850*/  UMOV UR8, 0x400 ;  /* 0x0000040000087882 */ /* 0x008fe20000000000 */
[----:B------:R-:W-:Y:S01]  /*0860*/  UMOV UR7, 0x20 ;  /* 0x0000002000077882 */ /* 0x000fe20000000000 */
[----:B------:R-:W-:Y:S02]  /*0870*/  ULEA UR8, UR37, UR8, 0x18 ;  /* 0x0000000825087291 */ /* 0x000fe4000f8ec0ff */
[----:B--2---:R-:W-:-:S04]  /*0880*/  UIADD3 UR12, UPT, UPT, -UR7, 0x100000, URZ ;  /* 0x00100000070c7890 */ /* 0x004fc8000fffe1ff */
[----:B------:R-:W-:Y:S02]  /*0890*/  USHF.L.U32 UR13, UR12, 0xb, URZ ;  /* 0x0000000b0c0d7899 */ /* 0x000fe400080006ff */
[----:B------:R-:W-:Y:S01]  /*08a0*/  USHF.L.U32 UR12, UR12, 0x1, URZ ;  /* 0x000000010c0c7899 */ /* 0x000fe200080006ff */
[----:B------:R-:W-:Y:S01]  /*08b0*/  ELECT P0, URZ, PT ;  /* 0x0000000000ff782f */ /* 0x000fe20003800000 */
[----:B------:R-:W2:Y:S10]  /*08c0*/  FENCE.VIEW.ASYNC.S ;  /* 0x00000000000073c6 */ /* 0x000eb40000000000 */
[----:B--2---:R4:W2:Y:S01]  /*08d0*/  SYNCS.EXCH.64 URZ, [UR8+0x80], UR12 ;  /* 0x0000800c08ff75b2 */ /* 0x0048a20008000100 */
[----:B------:R4:W3:Y:S02]  /*08e0*/  SYNCS.EXCH.64 URZ, [UR8+0x88], UR12 ;  /* 0x0000880c08ff75b2 */ /* 0x0008e40008000100 */
[----:B----4-:R-:W-:Y:S01]  /*08f0*/  NOP ;  /* 0x0000000000007918 */ /* 0x010fe20000000000 */
.L_x_11:
[----:B------:R-:W4:Y:S01]  /*0900*/  SHFL.IDX PT, R0, R72, RZ, 0x1f ;  /* 0x00001fff48007589 */ /* 0x000f2200000e0000 */
[----:B------:R-:W-:Y:S01]  /*0910*/  NOP ;  /* 0x0000000000007918 */ /* 0x000fe20000000000 */
[----:B----4-:R-:W-:-:S13]  /*0920*/  ISETP.NE.AND P0, PT, R0, 0x4, PT ;  /* 0x000000040000780c */ /* 0x010fda0003f05270 */
[----:B------:R-:W-:Y:S05]  /*0930*/  @P0 BRA `(.L_x_12) ;  /* 0x0000000000480947 */ /* 0x000fea0003800000 */
[----:B--2---:R-:W-:Y:S01]  /*0940*/  UMOV UR9, 0x1e0 ;  /* 0x000001e000097882 */ /* 0x004fe20000000000 */
[----:B---3--:R-:W-:Y:S01]  /*0950*/  UMOV UR8, 0x400 ;  /* 0x0000040000087882 */ /* 0x008fe20000000000 */
[----:B------:R-:W-:Y:S01]  /*0960*/  USEL UR9, UR9, 0x1a0, UP5 ;  /* 0x000001a009097887 */ /* 0x000fe2000a800000 */
        /* <DEDUP_REMOVED lines=10> */
[----:B--2---:R4:W2:Y:S08]  /*0a10*/  SYNCS.EXCH.64 URZ, [UR8+0x90], UR12 ;  /* 0x0000900c08ff75b2 */ /* 0x0048b00008000100 */
[----:B------:R4:W3:Y:S01]  /*0a20*/  SYNCS.EXCH.64 URZ, [UR8+0xa0], UR14 ;  /* 0x0000a00e08ff75b2 */ /* 0x0008e20008000100 */
[----:B------:R4:W1:Y:S01]  /*0a30*/  SYNCS.EXCH.64 URZ, [UR8+0x98], UR12 ;  /* 0x0000980c08ff75b2 */ /* 0x0008620008000100 */
[----:B------:R4:W1:Y:S02]  /*0a40*/  SYNCS.EXCH.64 URZ, [UR8+0xa8], UR14 ;  /* 0x0000a80e08ff75b2 */ /* 0x0008640008000100 */
[----:B----4-:R-:W-:Y:S01]  /*0a50*/  NOP ;  /* 0x0000000000007918 */ /* 0x010fe20000000000 */
.L_x_12:
[----:B------:R-:W4:Y:S01]  /*0a60*/  SHFL.IDX PT, R0, R72, RZ, 0x1f ;  /* 0x00001fff48007589 */ /* 0x000f2200000e0000 */
[----:B------:R-:W-:Y:S01]  /*0a70*/  NOP ;  /* 0x0000000000007918 */ /* 0x000fe20000000000 */
[----:B----4-:R-:W-:-:S13]  /*0a80*/  ISETP.NE.AND P0, PT, R0, 0x5, PT ;  /* 0x000000050000780c */ /* 0x010fda0003f05270 */
[----:B------:R-:W-:Y:S05]  /*0a90*/  @P0 BRA `(.L_x_13) ;  /* 0x0000000000540947 */ /* 0x000fea0003800000 */
[----:B--2---:R-:W-:Y:S01]  /*0aa0*/  UMOV UR9, 0x400 ;  /* 0x0000040000097882 */ /* 0x004fe20000000000 */
        /* <DEDUP_REMOVED lines=14> */
[----:B------:R4:W1:Y:S01]  /*0b90*/  SYNCS.EXCH.64 URZ, [UR9+0xd8], UR14 ;  /* 0x0000d80e09ff75b2 */ /* 0x0008620008000100 */
[----:B------:R4:W1:Y:S01]  /*0ba0*/  SYNCS.EXCH.64 URZ, [UR9+0xc0], UR12 ;  /* 0x0000c00c09ff75b2 */ /* 0x0008620008000100 */
[----:B------:R4:W1:Y:S01]  /*0bb0*/  SYNCS.EXCH.64 URZ, [UR9+0xe0], UR14 ;  /* 0x0000e00e09ff75b2 */ /* 0x0008620008000100 */
[----:B------:R4:W1:Y:S01]  /*0bc0*/  SYNCS.EXCH.64 URZ, [UR9+0xc8], UR12 ;  /* 0x0000c80c09ff75b2 */ /* 0x0008620008000100 */
[----:B------:R4:W1:Y:S02]  /*0bd0*/  SYNCS.EXCH.64 URZ, [UR9+0xe8], UR14 ;  /* 0x0000e80e09ff75b2 */ /* 0x0008640008000100 */
[----:B----4-:R-:W-:Y:S01]  /*0be0*/  NOP ;  /* 0x0000000000007918 */ /* 0x010fe20000000000 */
.L_x_13:
[----:B------:R-:W4:Y:S01]  /*0bf0*/  SHFL.IDX PT, R0, R72, RZ, 0x1f ;  /* 0x00001fff48007589 */ /* 0x000f2200000e0000 */
[----:B------:R-:W-:Y:S01]  /*0c00*/  ISETP.NE.OR P1, PT, RZ, UR10, !P1 ;  /* 0x0000000aff007c0c */ /* 0x000fe2000cf25670 */
        /* <DEDUP_REMOVED lines=12> */
[----:B------:R4:W3:Y:S01]  /*0cd0*/  SYNCS.EXCH.64 URZ, [UR8+0x100], UR12 ;  /* 0x0001000c08ff75b2 */ /* 0x0008e20008000100 */
[----:B------:R4:W1:Y:S01]  /*0ce0*/  SYNCS.EXCH.64 URZ, [UR8+0xf8], UR12 ;  /* 0x0000f80c08ff75b2 */ /* 0x0008620008000100 */
[----:B------:R4:W1:Y:S02]  /*0cf0*/  SYNCS.EXCH.64 URZ, [UR8+0x108], UR12 ;  /* 0x0001080c08ff75b2 */ /* 0x0008640008000100 */
[----:B----4-:R-:W-:Y:S01]  /*0d00*/  NOP ;  /* 0x0000000000007918 */ /* 0x010fe20000000000 */
.L_x_14:
[----:B------:R-:W-:Y:S01]  /*0d10*/  VOTEU.ALL UP1, P1 ;  /* 0x0000000000ff7886 */ /* 0x000fe20000820000 */
[----:B---3--:R-:W3:Y:S01]  /*0d20*/  LDCU UR8, c[0x0][0x36c] ;  /* 0x00006d80ff0877ac */ /* 0x008ee20008000800 */
[----:B------:R-:W-:Y:S01]  /*0d30*/  NOP ;  /* 0x0000000000007918 */ /* 0x000fe20000000000 */
[----:B------:R-:W-:Y:S01]  /*0d40*/  LOP3.LUT R10, R80, 0x1f, RZ, 0xc0, !PT ;  /* 0x0000001f500a7812 */ /* 0x000fe200078ec0ff */
[----:B--2---:R-:W-:Y:S01]  /*0d50*/  UMOV UR12, 0x20 ;  /* 0x00000020000c7882 */ /* 0x004fe20000000000 */
[----:B------:R-:W-:Y:S01]  /*0d60*/  @!UP1 UMOV UR7, 0x400 ;  /* 0x0000040000079882 */ /* 0x000fe20000000000 */
[----:B------:R-:W-:-:S04]  /*0d70*/  @!UP1 UIADD3 UR12, UPT, UPT, -UR12, 0x100000, URZ ;  /* 0x001000000c0c9890 */ /* 0x000fc8000fffe1ff */
[----:B------:R-:W-:Y:S02]  /*0d80*/  @!UP1 USHF.L.U32 UR13, UR12, 0xb, URZ ;  /* 0x0000000b0c0d9899 */ /* 0x000fe400080006ff */
[----:B------:R-:W-:Y:S02]  /*0d90*/  @!UP1 USHF.L.U32 UR12, UR12, 0x1, URZ ;  /* 0x000000010c0c9899 */ /* 0x000fe400080006ff */
[----:B------:R-:W-:Y:S01]  /*0da0*/  @!UP1 ULEA UR7, UR37, UR7, 0x18 ;  /* 0x0000000725079291 */ /* 0x000fe2000f8ec0ff */
[----:B------:R-:W-:Y:S01]  /*0db0*/  VOTEU.ALL UP1, P1 ;  /* 0x0000000000ff7886 */ /* 0x000fe20000820000 */
[----:B------:R-:W-:Y:S01]  /*0dc0*/  UISETP.NE.AND UP4, UPT, UR10, URZ, UPT ;  /* 0x000000ff0a00728c */ /* 0x000fe2000bf85270 */
[----:B------:R-:W2:Y:S09]  /*0dd0*/  FENCE.VIEW.ASYNC.S ;  /* 0x00000000000073c6 */ /* 0x000eb20000000000 */
[----:B--2---:R2:W4:Y:S01]  /*0de0*/  @!UP1 SYNCS.EXCH.64 URZ, [UR7+0x110], UR12 ;  /* 0x0001100c07ff95b2 */ /* 0x0045220008000100 */
[----:B---3--:R-:W-:-:S09]  /*0df0*/  UISETP.EQ.U32.AND UP1, UPT, UR8, 0x1, UPT ;  /* 0x000000010800788c */ /* 0x008fd2000bf22070 */
[----:B------:R-:W-:Y:S05]  /*0e00*/  BRA.U !UP1, `(.L_x_15) ;  /* 0x0000000109087547 */ /* 0x000fea000b800000 */
[----:B-1--4-:R-:W-:Y:S01]  /*0e10*/  UCGABAR_ARV ;  /* 0x00000000000079c7 */ /* 0x012fe20008000000 */
[----:B------:R-:W-:Y:S05]  /*0e20*/  BRA `(.L_x_16) ;  /* 0x0000000000047947 */ /* 0x000fea0003800000 */
.L_x_15:
[----:B-1--4-:R-:W-:Y:S01]  /*0e30*/  NOP ;  /* 0x0000000000007918 */ /* 0x012fe20000000000 */
.L_x_16:
[----:B------:R-:W1:Y:S01]  /*0e40*/  S2R R11, SR_CTAID.X ;  /* 0x00000000000b7919 */ /* 0x000e620000002500 */
[----:B------:R-:W-:-:S05]  /*0e50*/  CS2R.32 R68, SR_CgaSize ;  /* 0x0000000000447805 */ /* 0x000fca0000008a00 */
[----:B------:R-:W-:-:S05]  /*0e60*/  IMAD R68, R68, -0xa0, RZ ;  /* 0xffffff6044447824 */ /* 0x000fca00078e02ff */
[----:B------:R-:W-:-:S14]  /*0e70*/  R2UR UR8, R68 ;  /* 0x00000000440872ca */ /* 0x000fdc00000e0000 */
[----:B------:R-:W3:Y:S01]  /*0e80*/  LDCU UR8, c[0x0][UR8+0x2b0] ;  /* 0x00005600080877ac */ /* 0x000ee20008000800 */
[----:B------:R-:W-:-:S05]  /*0e90*/  CS2R.32 R0, SR_CgaSize ;  /* 0x0000000000007805 */ /* 0x000fca0000008a00 */
[----:B------:R-:W-:-:S06]  /*0ea0*/  IMAD R0, R0, -0xa0, RZ ;  /* 0xffffff6000007824 */ /* 0x000fcc00078e02ff */
[----:B------:R-:W4:Y:S01]  /*0eb0*/  LDC R0, c[0x0][R0+0x2a0] ;  /* 0x0000a80000007b82 */ /* 0x000f220000000800 */
[----:B------:R-:W-:Y:S01]  /*0ec0*/  PRMT R8, RZ, 0x7610, R8 ;  /* 0x00007610ff087816 */ /* 0x000fe20000000008 */
[----:B------:R-:W3:Y:S01]  /*0ed0*/  S2R R20, SR_CTAID.Y ;  /* 0x0000000000147919 */ /* 0x000ee20000002600 */
[----:B------:R-:W-:-:S05]  /*0ee0*/  CS2R.32 R68, SR_CgaSize ;  /* 0x0000000000447805 */ /* 0x000fca0000008a00 */
[----:B------:R-:W-:-:S05]  /*0ef0*/  IMAD R68, R68, -0xa0, RZ ;  /* 0xffffff6044447824 */ /* 0x000fca00078e02ff */
[----:B--2---:R-:W-:-:S14]  /*0f00*/  R2UR UR7, R68 ;  /* 0x00000000440772ca */ /* 0x004fdc00000e0000 */
[----:B------:R-:W2:Y:S01]  /*0f10*/  LDCU UR7, c[0x0][UR7+0x2b4] ;  /* 0x00005680070777ac */ /* 0x000ea20008000800 */
[----:B------:R-:W-:Y:S01]  /*0f20*/  UISETP.NE.AND UP2, UPT, UR10, 0x2, UPT ;  /* 0x000000020a00788c */ /* 0x000fe2000bf45270 */
[----:B------:R-:W3:Y:S01]  /*0f30*/  LDC R9, c[0x0][0xb24] ;  /* 0x0002c900ff097b82 */ /* 0x000ee20000000800 */
[----:B------:R-:W-:-:S05]  /*0f40*/  CS2R.32 R66, SR_CgaSize ;  /* 0x0000000000427805 */ /* 0x000fca0000008a00 */
[----:B------:R-:W-:-:S06]  /*0f50*/  IMAD R66, R66, -0xa0, RZ ;  /* 0xffffff6042427824 */ /* 0x000fcc00078e02ff */
[----:B------:R-:W4:Y:S08]  /*0f60*/  LDC R66, c[0x0][R66+0x2a4] ;  /* 0x0000a90042427b82 */ /* 0x000f300000000800 */
[----:B------:R-:W4:Y:S01]  /*0f70*/  LDC R26, c[0x0][0xb24] ;  /* 0x0002c900ff1a7b82 */ /* 0x000f220000000800 */
[----:B-1----:R-:W-:Y:S01]  /*0f80*/  I2FP.F32.U32 R4, R11 ;  /* 0x0000000b00047245 */ /* 0x002fe20000201000 */
[----:B------:R-:W-:-:S06]  /*0f90*/  IMAD.MOV.U32 R21, RZ, RZ, R11 ;  /* 0x000000ffff157224 */ /* 0x000fcc00078e000b */
[----:B------:R-:W1:Y:S01]  /*0fa0*/  S2UR UR36, SR_CTAID.Z ;  /* 0x00000000002479c3 */ /* 0x000e620000002700 */
[----:B---3--:R-:W-:Y:S02]  /*0fb0*/  ISETP.GE.AND P0, PT, R9, 0x1, PT ;  /* 0x000000010900780c */ /* 0x008fe40003f06270 */
[----:B------:R-:W-:Y:S01]  /*0fc0*/  I2FP.F32.U32 R2, R20 ;  /* 0x0000001400027245 */ /* 0x000fe20000201000 */
[----:B------:R-:W-:-:S04]  /*0fd0*/  FMUL R4, R4, UR8 ;  /* 0x0000000804047c20 */ /* 0x000fc80008400000 */
[----:B--2---:R-:W-:Y:S01]  /*0fe0*/  FMUL R2, R2, UR7 ;  /* 0x0000000702027c20 */ /* 0x004fe20008400000 */
[----:B------:R-:W2:Y:S01]  /*0ff0*/  F2I.U32.TRUNC.NTZ R68, R4 ;  /* 0x0000000400447305 */ /* 0x000ea2000020f000 */
[----:B------:R-:W3:Y:S07]  /*1000*/  LDCU UR7, c[0x0][0xb30] ;  /* 0x00016600ff0777ac */ /* 0x000eee0008000800 */
[----:B------:R-:W1:Y:S01]  /*1010*/  F2I.U32.TRUNC.NTZ R3, R2 ;  /* 0x0000000200037305 */ /* 0x000e62000020f000 */
[----:B--2---:R-:W-:-:S04]  /*1020*/  IMAD.MOV R68, RZ, RZ, -R68 ;  /* 0x000000ffff447224 */ /* 0x004fc800078e0a44 */
[----:B----4-:R-:W-:Y:S01]  /*1030*/  IMAD R68, R0, R68, R11 ;  /* 0x0000004400447224 */ /* 0x010fe200078e020b */
[----:B------:R-:W-:Y:S01]  /*1040*/  PRMT R0, RZ, 0x7610, R0 ;  /* 0x00007610ff007816 */ /* 0x000fe20000000000 */
[----:B---3--:R-:W-:Y:S01]  /*1050*/  UISETP.NE.AND UP3, UPT, UR7, 0x1, UPT ;  /* 0x000000010700788c */ /* 0x008fe2000bf65270 */
[----:B-1----:R-:W-:-:S05]  /*1060*/  IADD3 R3, PT, PT, -R3, RZ, RZ ;  /* 0x000000ff03037210 */ /* 0x002fca0007ffe1ff */
[----:B------:R-:W-:Y:S01]  /*1070*/  IMAD R66, R66, R3, R20 ;  /* 0x0000000342427224 */ /* 0x000fe200078e0214 */
[----:B------:R-:W-:Y:S06]  /*1080*/  BRA.U UP4, `(.L_x_17) ;  /* 0x0000000104247547 */ /* 0x000fec000b800000 */
[----:B------:R-:W-:Y:S01]  /*1090*/  ISETP.NE.AND P1, PT, R66, RZ, PT ;  /* 0x000000ff4200720c */ /* 0x000fe20003f25270 */
[----:B------:R-:W-:Y:S01]  /*10a0*/  IMAD.MOV.U32 R0, RZ, RZ, 0x3 ;  /* 0x00000003ff007424 */ /* 0x000fe200078e00ff */
[C---:B------:R-:W-:Y:S02]  /*10b0*/  LOP3.LUT R3, R68.reuse, 0xfffffffe, RZ, 0xc0, !PT ;  /* 0xfffffffe44037812 */ /* 0x040fe400078ec0ff */
[----:B------:R-:W-:Y:S02]  /*10c0*/  ISETP.LT.U32.OR P1, PT, R68, 0x2, !P1 ;  /* 0x000000024400780c */ /* 0x000fe40004f21470 */
[----:B------:R-:W-:Y:S02]  /*10d0*/  SHF.L.U32 R0, R0, R3, RZ ;  /* 0x0000000300007219 */ /* 0x000fe400000006ff */
[----:B------:R-:W-:Y:S02]  /*10e0*/  SEL R5, RZ, 0x1, !P1 ;  /* 0x00000001ff057807 */ /* 0x000fe40004800000 */
[----:B------:R-:W-:-:S05]  /*10f0*/  SEL R2, RZ, 0x2, !P1 ;  /* 0x00000002ff027807 */ /* 0x000fca0004800000 */
[----:B------:R-:W-:-:S05]  /*1100*/  IMAD.IADD R2, R5, 0x1, R2 ;  /* 0x0000000105027824 */ /* 0x000fca00078e0202 */
[----:B------:R-:W-:Y:S02]  /*1110*/  PRMT R8, R2, 0x7610, R8 ;  /* 0x0000761002087816 */ /* 0x000fe40000000008 */
.L_x_17:
[----:B------:R-:W-:Y:S05]  /*1120*/  @!P0 BRA `(.L_x_18) ;  /* 0x0000000000b88947 */ /* 0x000fea0003800000 */
[----:B------:R-:W1:Y:S01]  /*1130*/  LDC.64 R4, c[0x0][0xb18] ;  /* 0x0002c600ff047b82 */ /* 0x000e620000000a00 */
[----:B------:R-:W-:-:S07]  /*1140*/  ISETP.NE.AND P0, PT, R9, 0x1, PT ;  /* 0x000000010900780c */ /* 0x000fce0003f05270 */
[----:B------:R-:W2:Y:S08]  /*1150*/  LDC R14, c[0x0][0xb0c] ;  /* 0x0002c300ff0e7b82 */ /* 0x000eb00000000800 */
[----:B------:R-:W3:Y:S08]  /*1160*/  LDC R13, c[0x0][0x370] ;  /* 0x0000dc00ff0d7b82 */ /* 0x000ef00000000800 */
[----:B------:R-:W4:Y:S01]  /*1170*/  LDC R16, c[0x0][0x374] ;  /* 0x0000dd00ff107b82 */ /* 0x000f220000000800 */
[----:B-1----:R-:W-:-:S07]  /*1180*/  ISETP.NE.AND P1, PT, R4, 0x1, PT ;  /* 0x000000010400780c */ /* 0x002fce0003f25270 */
[----:B------:R-:W3:Y:S01]  /*1190*/  LDC.64 R6, c[0x0][0xb10] ;  /* 0x0002c400ff067b82 */ /* 0x000ee20000000a00 */
[----:B--2---:R-:W-:-:S07]  /*11a0*/  ISETP.NE.AND P2, PT, R14, 0x1, PT ;  /* 0x000000010e00780c */ /* 0x004fce0003f45270 */
[----:B------:R-:W1:Y:S08]  /*11b0*/  LDC R12, c[0x0][0xb20] ;  /* 0x0002c800ff0c7b82 */ /* 0x000e700000000800 */
[----:B------:R-:W2:Y:S01]  /*11c0*/  LDC.64 R2, c[0x0][0xb28] ;  /* 0x0002ca00ff027b82 */ /* 0x000ea20000000a00 */
[----:B----4-:R-:W-:-:S04]  /*11d0*/  IMAD.HI.U32 R15, R16, R5, RZ ;  /* 0x00000005100f7227 */ /* 0x010fc800078e00ff */
[----:B------:R-:W-:-:S04]  /*11e0*/  IMAD.HI.U32 R5, R20, R5, RZ ;  /* 0x0000000514057227 */ /* 0x000fc800078e00ff */
[----:B---3--:R-:W-:-:S04]  /*11f0*/  IMAD.HI.U32 R18, R13, R6, RZ ;  /* 0x000000060d127227 */ /* 0x008fc800078e00ff */
[C---:B------:R-:W-:Y:S01]  /*1200*/  IMAD.HI.U32 R22, R11.reuse, R6, RZ ;  /* 0x000000060b167227 */ /* 0x040fe200078e00ff */
[-C--:B------:R-:W-:Y:S02]  /*1210*/  @P2 SHF.R.U32.HI R13, RZ, R7.reuse, R18 ;  /* 0x00000007ff0d2219 */ /* 0x080fe40000011612 */
[-C--:B-1----:R-:W-:Y:S02]  /*1220*/  @P1 SHF.R.U32.HI R16, RZ, R12.reuse, R15 ;  /* 0x0000000cff101219 */ /* 0x082fe4000001160f */
[----:B------:R-:W-:Y:S02]  /*1230*/  SHF.R.U32.HI R5, RZ, R12, R5 ;  /* 0x0000000cff057219 */ /* 0x000fe40000011605 */
[----:B------:R-:W-:Y:S02]  /*1240*/  SHF.R.U32.HI R22, RZ, R7, R22 ;  /* 0x00000007ff167219 */ /* 0x000fe40000011616 */
[----:B------:R-:W-:Y:S01]  /*1250*/  SEL R5, R20, R5, !P1 ;  /* 0x0000000514057207 */ /* 0x000fe20004800000 */
[----:B--2---:R-:W-:Y:S01]  /*1260*/  IMAD.HI.U32 R18, R16, R2, RZ ;  /* 0x0000000210127227 */ /* 0x004fe200078e00ff */
[----:B------:R-:W-:-:S02]  /*1270*/  SEL R21, R11, R22, !P2 ;  /* 0x000000160b157207 */ /* 0x000fc40005000000 */
[----:B------:R-:W-:Y:S01]  /*1280*/  IADD3 R7, PT, PT, -R5, RZ, RZ ;  /* 0x000000ff05077210 */ /* 0x000fe20007ffe1ff */
[----:B------:R-:W-:Y:S01]  /*1290*/  IMAD.HI.U32 R6, R13, R2, RZ ;  /* 0x000000020d067227 */ /* 0x000fe200078e00ff */
[----:B------:R-:W-:-:S03]  /*12a0*/  @P0 SHF.R.U32.HI R16, RZ, R3, R18 ;  /* 0x00000003ff100219 */ /* 0x000fc60000011612 */
[----:B------:R-:W-:Y:S01]  /*12b0*/  IMAD R7, R4, R7, R20 ;  /* 0x0000000704077224 */ /* 0x000fe200078e0214 */
[----:B------:R-:W-:Y:S01]  /*12c0*/  @P0 SHF.R.U32.HI R13, RZ, R3, R6 ;  /* 0x00000003ff0d0219 */ /* 0x000fe20000011606 */
[----:B------:R-:W-:-:S04]  /*12d0*/  IMAD R16, R16, R9, RZ ;  /* 0x0000000910107224 */ /* 0x000fc800078e02ff */
[----:B------:R-:W-:Y:S01]  /*12e0*/  IMAD R6, R13, R9, RZ ;  /* 0x000000090d067224 */ /* 0x000fe200078e02ff */
[----:B------:R-:W-:-:S04]  /*12f0*/  ISETP.GE.AND P1, PT, R5, R16, PT ;  /* 0x000000100500720c */ /* 0x000fc80003f26270 */
[----:B------:R-:W-:Y:S01]  /*1300*/  ISETP.GE.OR P1, PT, R21, R6, P1 ;  /* 0x000000061500720c */ /* 0x000fe20000f26670 */
[----:B------:R-:W-:-:S05]  /*1310*/  IMAD.HI.U32 R6, R5, R2, RZ ;  /* 0x0000000205067227 */ /* 0x000fca00078e00ff */
[----:B------:R-:W-:-:S04]  /*1320*/  SHF.R.U32.HI R6, RZ, R3, R6 ;  /* 0x00000003ff067219 */ /* 0x000fc80000011606 */
[----:B------:R-:W-:-:S03]  /*1330*/  SEL R6, R5, R6, !P0 ;  /* 0x0000000605067207 */ /* 0x000fc60004000000 */
[----:B------:R-:W-:Y:S01]  /*1340*/  @!P1 IMAD.HI.U32 R12, R21, R2, RZ ;  /* 0x00000002150c9227 */ /* 0x000fe200078e00ff */
[----:B------:R-:W-:-:S04]  /*1350*/  IADD3 R2, PT, PT, -R6, RZ, RZ ;  /* 0x000000ff06027210 */ /* 0x000fc80007ffe1ff */
[----:B------:R-:W-:Y:S01]  /*1360*/  @!P1 SHF.R.U32.HI R12, RZ, R3, R12 ;  /* 0x00000003ff0c9219 */ /* 0x000fe2000001160c */
[----:B------:R-:W-:-:S03]  /*1370*/  IMAD R2, R9, R2, R5 ;  /* 0x0000000209027224 */ /* 0x000fc600078e0205 */
[----:B------:R-:W-:-:S05]  /*1380*/  @!P1 SEL R3, R21, R12, !P0 ;  /* 0x0000000c15039207 */ /* 0x000fca0004000000 */
[--C-:B------:R-:W-:Y:S02]  /*1390*/  @!P1 IMAD.IADD R6, R6, 0x1, -R3.reuse ;  /* 0x0000000106069824 */ /* 0x100fe400078e0a03 */
[----:B------:R-:W-:Y:S01]  /*13a0*/  @!P1 IMAD R3, R2, R13, R3 ;  /* 0x0000000d02039224 */ /* 0x000fe200078e0203 */
[----:B------:R-:W-:Y:S01]  /*13b0*/  IADD3 R2, PT, PT, -R21, RZ, RZ ;  /* 0x000000ff15027210 */ /* 0x000fe20007ffe1ff */
[----:B------:R-:W-:Y:S02]  /*13c0*/  @!P1 IMAD R5, R6, R9, R21 ;  /* 0x0000000906059224 */ /* 0x000fe400078e0215 */
[----:B------:R-:W-:Y:S02]  /*13d0*/  @!P1 IMAD.MOV.U32 R21, RZ, RZ, R3 ;  /* 0x000000ffff159224 */ /* 0x000fe400078e0003 */
[----:B------:R-:W-:Y:S02]  /*13e0*/  IMAD R2, R14, R2, R11 ;  /* 0x000000020e027224 */ /* 0x000fe400078e020b */
[----:B------:R-:W-:-:S02]  /*13f0*/  IMAD R20, R5, R4, R7 ;  /* 0x0000000405147224 */ /* 0x000fc400078e0207 */
[----:B------:R-:W-:Y:S02]  /*1400*/  IMAD R21, R21, R14, R2 ;  /* 0x0000000e15157224 */ /* 0x000fe400078e0202 */
.L_x_18:
[----:B------:R-:W-:Y:S05]  /*1410*/  BRA.U UP3, `(.L_x_19) ;  /* 0x0000000103407547 */ /* 0x000fea000b800000 */
[----:B------:R-:W1:Y:S08]  /*1420*/  LDC.64 R4, c[0x0][0xb10] ;  /* 0x0002c400ff047b82 */ /* 0x000e700000000a00 */
[----:B------:R-:W2:Y:S08]  /*1430*/  LDC.64 R2, c[0x0][0xb18] ;  /* 0x0002c600ff027b82 */ /* 0x000eb00000000a00 */
[----:B------:R-:W3:Y:S08]  /*1440*/  LDC R6, c[0x0][0xb20] ;  /* 0x0002c800ff067b82 */ /* 0x000ef00000000800 */
[----:B------:R-:W4:Y:S01]  /*1450*/  LDC R12, c[0x0][0xb0c] ;  /* 0x0002c300ff0c7b82 */ /* 0x000f220000000800 */
[----:B-1----:R-:W-:-:S05]  /*1460*/  IMAD.HI.U32 R4, R21, R4, RZ ;  /* 0x0000000415047227 */ /* 0x002fca00078e00ff */
[----:B------:R-:W-:Y:S01]  /*1470*/  SHF.R.U32.HI R4, RZ, R5, R4 ;  /* 0x00000005ff047219 */ /* 0x000fe20000011604 */
[----:B--2---:R-:W-:Y:S01]  /*1480*/  IMAD.HI.U32 R3, R20, R3, RZ ;  /* 0x0000000314037227 */ /* 0x004fe200078e00ff */
[----:B------:R-:W-:-:S04]  /*1490*/  ISETP.NE.AND P0, PT, R2, 0x1, PT ;  /* 0x000000010200780c */ /* 0x000fc80003f05270 */
[----:B---3--:R-:W-:-:S04]  /*14a0*/  SHF.R.U32.HI R3, RZ, R6, R3 ;  /* 0x00000006ff037219 */ /* 0x008fc80000011603 */
[----:B------:R-:W-:Y:S02]  /*14b0*/  SEL R3, R20, R3, !P0 ;  /* 0x0000000314037207 */ /* 0x000fe40004000000 */
[----:B----4-:R-:W-:-:S04]  /*14c0*/  ISETP.NE.AND P1, PT, R12, 0x1, PT ;  /* 0x000000010c00780c */ /* 0x010fc80003f25270 */
[----:B------:R-:W-:-:S05]  /*14d0*/  SEL R6, R21, R4, !P1 ;  /* 0x0000000415067207 */ /* 0x000fca0004800000 */
[----:B------:R-:W-:Y:S02]  /*14e0*/  IMAD.IADD R4, R3, 0x1, -R6 ;  /* 0x0000000103047824 */ /* 0x000fe400078e0a06 */
[----:B------:R-:W-:Y:S02]  /*14f0*/  IMAD.IADD R3, R6, 0x1, -R3 ;  /* 0x0000000106037824 */ /* 0x000fe400078e0a03 */
[----:B------:R-:W-:Y:S02]  /*1500*/  IMAD R21, R4, R12, R21 ;  /* 0x0000000c04157224 */ /* 0x000fe400078e0215 */
[----:B------:R-:W-:Y:S02]  /*1510*/  IMAD R20, R3, R2, R20 ;  /* 0x0000000203147224 */ /* 0x000fe400078e0214 */
.L_x_19:
[----:B------:R-:W-:Y:S05]  /*1520*/  BRA.U !UP1, `(.L_x_20) ;  /* 0x00000001090c7547 */ /* 0x000fea000b800000 */
[----:B------:R-:W-:Y:S01]  /*1530*/  UCGABAR_WAIT ;  /* 0x0000000000007dc7 */ /* 0x000fe20008000000 */
[----:B------:R-:W-:Y:S01]  /*1540*/  CCTL.IVALL ;  /* 0x00000000ff00798f */ /* 0x000fe20002000000 */
[----:B------:R-:W-:Y:S05]  /*1550*/  BRA `(.L_x_21) ;  /* 0x0000000000047947 */ /* 0x000fea0003800000 */
.L_x_20:
[----:B------:R-:W-:Y:S06]  /*1560*/  BAR.SYNC.DEFER_BLOCKING 0x0 ;  /* 0x0000000000007b1d */ /* 0x000fec0000010000 */
.L_x_21:
[----:B------:R-:W-:Y:S05]  /*1570*/  BRA.U UP2, `(.L_x_22) ;  /* 0x0000001502107547 */ /* 0x000fea000b800000 */
[----:B------:R-:W1:Y:S01]  /*1580*/  LDCU UR4, c[0x0][0x38c] ;  /* 0x00007180ff0477ac */ /* 0x000e620008000800 */
[----:B------:R-:W2:Y:S01]  /*1590*/  LDC R9, c[0x0][0x370] ;  /* 0x0000dc00ff097b82 */ /* 0x000ea20000000800 */
[C---:B------:R-:W-:Y:S01]  /*15a0*/  IMAD.SHL.U32 R17, R11.reuse, 0x40, RZ ;  /* 0x000000400b117824 */ /* 0x040fe200078e00ff */
[----:B------:R-:W-:Y:S01]  /*15b0*/  PLOP3.LUT P1, PT, PT, PT, UP5, 0x80, 0x8 ;  /* 0x000000000008781c */ /* 0x000fe20003f2f058 */
[----:B------:R-:W-:Y:S01]  /*15c0*/  HFMA2 R15, -RZ, RZ, 0, 5.9604644775390625e-08 ;  /* 0x00000001ff0f7431 */ /* 0x000fe200000001ff */
[----:B------:R-:W-:Y:S01]  /*15d0*/  UISETP.NE.AND UP1, UPT, UR10, URZ, UPT ;  /* 0x000000ff0a00728c */ /* 0x000fe2000bf25270 */
[----:B------:R-:W-:Y:S01]  /*15e0*/  HFMA2 R12, -RZ, RZ, 0, 0 ;  /* 0x00000000ff0c7431 */ /* 0x000fe200000001ff */
[----:B------:R-:W-:Y:S01]  /*15f0*/  ISETP.NE.AND P4, PT, R10, RZ, P5 ;  /* 0x000000ff0a00720c */ /* 0x000fe20002f85270 */
[----:B------:R-:W-:Y:S01]  /*1600*/  IMAD.SHL.U32 R16, R11, 0x80, RZ ;  /* 0x000000800b107824 */ /* 0x000fe200078e00ff */
[----:B------:R-:W3:Y:S01]  /*1610*/  LDC R0, c[0x0][0x374] ;  /* 0x0000dd00ff007b82 */ /* 0x000ee20000000800 */
[----:B------:R-:W-:Y:S01]  /*1620*/  PLOP3.LUT P1, PT, P1, PT, PT, 0x8, 0x80 ;  /* 0x000000000080781c */ /* 0x000fe20000f2e170 */
[----:B------:R-:W-:Y:S01]  /*1630*/  IMAD.MOV.U32 R14, RZ, RZ, RZ ;  /* 0x000000ffff0e7224 */ /* 0x000fe200078e00ff */
[----:B------:R-:W-:Y:S01]  /*1640*/  MOV R8, 0x1 ;  /* 0x0000000100087802 */ /* 0x000fe20000000f00 */
[----:B------:R-:W-:Y:S01]  /*1650*/  IMAD.MOV.U32 R10, RZ, RZ, RZ ;  /* 0x000000ffff0a7224 */ /* 0x000fe200078e00ff */
[----:B------:R-:W-:Y:S01]  /*1660*/  LOP3.LUT R17, R17, 0x40, RZ, 0xc0, !PT ;  /* 0x0000004011117812 */ /* 0x000fe200078ec0ff */
[----:B------:R-:W4:Y:S01]  /*1670*/  LDCU.64 UR14, c[0x0][0x348] ;  /* 0x00006900ff0e77ac */ /* 0x000f220008000a00 */
[----:B-1----:R-:W-:-:S02]  /*1680*/  UIADD3 UR5, UPT, UPT, UR4, 0x3f, URZ ;  /* 0x0000003f04057890 */ /* 0x002fc4000fffe0ff */
[----:B------:R-:W-:Y:S02]  /*1690*/  USEL UR22, UR6, 0x2, UP1 ;  /* 0x0000000206167887 */ /* 0x000fe40008800000 */
[----:B------:R-:W-:Y:S01]  /*16a0*/  USHF.R.S32.HI UR7, URZ, 0x1f, UR5 ;  /* 0x0000001fff077899 */ /* 0x000fe20008011405 */
[----:B------:R-:W-:-:S03]  /*16b0*/  UMOV UR23, URZ ;  /* 0x000000ff00177c82 */ /* 0x000fc60008000000 */
[----:B------:R-:W-:Y:S02]  /*16c0*/  ULEA.HI UR7, UR7, UR5, URZ, 0x6 ;  /* 0x0000000507077291 */ /* 0x000fe4000f8f30ff */
[----:B------:R-:W-:Y:S02]  /*16d0*/  UIADD3 UR5, UPT, UPT, UR4, -0x1, URZ ;  /* 0xffffffff04057890 */ /* 0x000fe4000fffe0ff */
[----:B------:R-:W-:Y:S02]  /*16e0*/  USHF.R.S32.HI UR7, URZ, 0x6, UR7 ;  /* 0x00000006ff077899 */ /* 0x000fe40008011407 */
[----:B------:R-:W-:Y:S02]  /*16f0*/  UISETP.GE.U32.AND UP2, UPT, UR5, -0x7f, UPT ;  /* 0xffffff810500788c */ /* 0x000fe4000bf46070 */
[----:B------:R-:W-:Y:S02]  /*1700*/  UISETP.LT.U32.AND UP0, UPT, UR7, 0x4, UPT ;  /* 0x000000040700788c */ /* 0x000fe4000bf01070 */
[----:B------:R-:W-:-:S02]  /*1710*/  UIADD3 UR4, UPT, UPT, UR4, 0x7e, URZ ;  /* 0x0000007e04047890 */ /* 0x000fc4000fffe0ff */
[----:B------:R-:W-:-:S04]  /*1720*/  USEL UR5, UR7, 0x4, UP0 ;  /* 0x0000000407057887 */ /* 0x000fc80008000000 */
[----:B------:R-:W-:Y:S02]  /*1730*/  UIADD3 UR21, UPT, UPT, UR5, -0x1, URZ ;  /* 0xffffffff05157890 */ /* 0x000fe4000fffe0ff */
[----:B------:R-:W-:Y:S02]  /*1740*/  @UP2 UIADD3 UR21, UPT, UPT, UR5, URZ, URZ ;  /* 0x000000ff05152290 */ /* 0x000fe4000fffe0ff */
[----:B------:R-:W-:Y:S02]  /*1750*/  UIADD3 UR29, UPT, UPT, UR7, -UR5, URZ ;  /* 0x80000005071d7290 */ /* 0x000fe4000fffe0ff */
[----:B------:R-:W-:Y:S02]  /*1760*/  UIADD3 UR13, UPT, UPT, UR21, 0x1, URZ ;  /* 0x00000001150d7890 */ /* 0x000fe4000fffe0ff */
[----:B--2-4-:R-:W-:-:S12]  /*1770*/  UIADD3 UR21, UPT, UPT, -UR21, URZ, URZ ;  /* 0x000000ff15157290 */ /* 0x014fd8000fffe1ff */
.L_x_42:
[----:B------:R-:W-:Y:S01]  /*1780*/  UISETP.NE.AND UP0, UPT, UR37, URZ, UPT ;  /* 0x000000ff2500728c */ /* 0x000fe2000bf05270 */
[----:B------:R-:W1:Y:S08]  /*1790*/  S2UR UR37, SR_CgaCtaId ;  /* 0x00000000002579c3 */ /* 0x000e700000008800 */
[----:B------:R-:W-:Y:S05]  /*17a0*/  BRA.U UP0, `(.L_x_23) ;  /* 0x0000000100347547 */ /* 0x000fea000b800000 */
[----:B------:R-:W2:Y:S01]  /*17b0*/  S2R R2, SR_CgaCtaId ;  /* 0x0000000000027919 */ /* 0x000ea20000008800 */
[----:B------:R-:W-:-:S04]  /*17c0*/  MOV R3, 0x400 ;  /* 0x0000040000037802 */ /* 0x000fc80000000f00 */
[----:B--2---:R-:W-:Y:S02]  /*17d0*/  LEA R3, R2, R3, 0x18 ;  /* 0x0000000302037211 */ /* 0x004fe400078ec0ff */
[----:B------:R-:W-:-:S03]  /*17e0*/  SHF.L.U32 R2, R8, 0x1f, RZ ;  /* 0x0000001f08027819 */ /* 0x000fc600000006ff */
[----:B------:R-:W-:-:S04]  /*17f0*/  IMAD R3, R10, 0x8, R3 ;  /* 0x000000080a037824 */ /* 0x000fc800078e0203 */
[----:B------:R-:W2:Y:S02]  /*1800*/  SYNCS.PHASECHK.TRANS64.TRYWAIT P0, [R3+URZ+0x100], R2 ;  /* 0x00010002030075a7 */ /* 0x000ea400080011ff */
[----:B--2---:R-:W-:Y:S05]  /*1810*/  @!P0 BRA `(.L_x_24) ;  /* 0x000000a000088947 */ /* 0x004fea0003800000 */
.L_x_185:
[----:B------:R-:W-:Y:S01]  /*1820*/  VIADD R10, R10, 0x1 ;  /* 0x000000010a0a7836 */ /* 0x000fe20000000000 */
[----:B------:R2:W-:Y:S04]  /*1830*/  SYNCS.ARRIVE.TRANS64.A1T0 RZ, [R3+URZ+0xf0], RZ ;  /* 0x0000f0ff03ff79a7 */ /* 0x0005e800081000ff */
[----:B------:R-:W-:-:S04]  /*1840*/  ISETP.NE.AND P0, PT, R10, 0x2, PT ;  /* 0x000000020a00780c */ /* 0x000fc80003f05270 */
[----:B------:R-:W-:Y:S02]  /*1850*/  SEL R10, R10, RZ, P0 ;  /* 0x000000ff0a0a7207 */ /* 0x000fe40000000000 */
[----:B--2---:R-:W-:-:S04]  /*1860*/  SEL R3, RZ, 0x1, P0 ;  /* 0x00000001ff037807 */ /* 0x004fc80000000000 */
[----:B------:R-:W-:-:S07]  /*1870*/  LOP3.LUT R8, R8, R3, RZ, 0x3c, !PT ;  /* 0x0000000308087212 */ /* 0x000fce00078e3cff */
.L_x_23:
[----:B------:R-:W-:Y:S01]  /*1880*/  UMOV UR6, 0x400 ;  /* 0x0000040000067882 */ /* 0x000fe20000000000 */
[----:B------:R-:W-:Y:S01]  /*1890*/  LEA.HI R3, R21, R21, RZ, 0x1 ;  /* 0x0000001515037211 */ /* 0x000fe200078f08ff */
[----:B-1----:R-:W-:Y:S01]  /*18a0*/  ULEA UR6, UR37, UR6, 0x18 ;  /* 0x0000000625067291 */ /* 0x002fe2000f8ec0ff */
[----:B------:R-:W-:Y:S01]  /*18b0*/  SHF.L.U32 R2, R15, 0x1f, RZ ;  /* 0x0000001f0f027819 */ /* 0x000fe200000006ff */
[----:B------:R-:W-:Y:S01]  /*18c0*/  UISETP.GE.U32.AND UP0, UPT, UR4, 0x7f, UPT ;  /* 0x0000007f0400788c */ /* 0x000fe2000bf06070 */
[----:B------:R-:W-:Y:S01]  /*18d0*/  R2UR UR35, R16 ;  /* 0x00000000102372ca */ /* 0x000fe200000e0000 */
[----:B------:R-:W-:Y:S01]  /*18e0*/  ULEA UR8, UR23, UR6, 0x3 ;  /* 0x0000000617087291 */ /* 0x000fe2000f8e18ff */
[----:B------:R-:W-:Y:S01]  /*18f0*/  IMAD.SHL.U32 R3, R3, 0x80, RZ ;  /* 0x0000008003037824 */ /* 0x000fe200078e00ff */
[----:B------:R-:W-:Y:S01]  /*1900*/  R2UR UR19, R17 ;  /* 0x00000000111372ca */ /* 0x000fe200000e0000 */
[----:B------:R-:W-:-:S03]  /*1910*/  UMOV UR30, URZ ;  /* 0x000000ff001e7c82 */ /* 0x000fc60008000000 */
[----:B------:R-:W-:-:S03]  /*1920*/  LOP3.LUT R3, R3, 0xffffff00, RZ, 0xc0, !PT ;  /* 0xffffff0003037812 */ /* 0x000fc600078ec0ff */
[----:B------:R1:W2:Y:S01]  /*1930*/  SYNCS.PHASECHK.TRANS64.TRYWAIT P0, [UR8+0x20], R2 ;  /* 0x00002002ff0075a7 */ /* 0x0002a20008001108 */
[----:B------:R-:W-:Y:S02]  /*1940*/  R2UR UR9, R3 ;  /* 0x00000000030972ca */ /* 0x000fe400000e0000 */
[----:B------:R-:W-:-:S11]  /*1950*/  R2UR UR8, R20 ;  /* 0x00000000140872ca */ /* 0x000fd600000e0000 */
[----:B------:R-:W-:Y:S02]  /*1960*/  ULOP3.LUT UR35, UR9, 0x80, UR35, 0xf8, !UPT ;  /* 0x0000008009237892 */ /* 0x000fe4000f8ef823 */
[----:B------:R-:W-:Y:S01]  /*1970*/  ULEA UR19, UR8, UR19, 0x7 ;  /* 0x0000001308137291 */ /* 0x000fe2000f8e38ff */
[----:B------:R-:W-:Y:S11]  /*1980*/  BRA.U !UP0, `(.L_x_25) ;  /* 0x0000000108f07547 */ /* 0x000ff6000b800000 */
[----:B------:R-:W-:Y:S01]  /*1990*/  UMOV UR31, UR21 ;  /* 0x00000015001f7c82 */ /* 0x000fe20008000000 */
[----:B------:R-:W-:Y:S01]  /*19a0*/  UMOV UR44, UR23 ;  /* 0x00000017002c7c82 */ /* 0x000fe20008000000 */
[----:B------:R-:W-:-:S05]  /*19b0*/  UMOV UR26, 0x20 ;  /* 0x00000020001a7882 */ /* 0x000fca0000000000 */
.L_x_31:
[----:B------:R-:W-:Y:S01]  /*19c0*/  ULEA UR33, UR44, UR6, 0x3 ;  /* 0x000000062c217291 */ /* 0x000fe2000f8e18ff */
[----:B------:R-:W-:Y:S01]  /*19d0*/  @P5 MOV R3, 0x18000 ;  /* 0x0001800000035802 */ /* 0x000fe20000000f00 */
[----:B-12---:R-:W-:Y:S10]  /*19e0*/  @P0 BRA `(.L_x_26) ;  /* 0x00000000000c0947 */ /* 0x006ff40003800000 */
[----:B------:R-:W-:-:S04]  /*19f0*/  SHF.L.U32 R5, R15, 0x1f, RZ ;  /* 0x0000001f0f057819 */ /* 0x000fc800000006ff */
[----:B------:R-:W2:Y:S02]  /*1a00*/  SYNCS.PHASECHK.TRANS64.TRYWAIT P0, [UR33+0x20], R5 ;  /* 0x00002005ff0075a7 */ /* 0x000ea40008001121 */
[----:B--2---:R-:W-:Y:S05]  /*1a10*/  @!P0 BRA `(.L_x_27) ;  /* 0x0000009c009c8947 */ /* 0x004fea0003800000 */
.L_x_26:
[----:B------:R2:W-:Y:S01]  /*1a20*/  @P5 SYNCS.ARRIVE.TRANS64 RZ, [UR33], R3 ;  /* 0x00000003ffff59a7 */ /* 0x0005e20008000021 */
[----:B------:R-:W-:Y:S02]  /*1a30*/  ULOP3.LUT UR8, UR22, 0x2, URZ, 0xfc, !UPT ;  /* 0x0000000216087892 */ /* 0x000fe4000f8efcff */
[----:B------:R-:W-:Y:S02]  /*1a40*/  UIADD3 UR31, UPT, UPT, UR31, 0x1, URZ ;  /* 0x000000011f1f7890 */ /* 0x000fe4000fffe0ff */
[----:B------:R-:W-:Y:S02]  /*1a50*/  UISETP.NE.AND UP0, UPT, UR8, 0x2, UPT ;  /* 0x000000020800788c */ /* 0x000fe4000bf05270 */
[----:B------:R-:W-:-:S07]  /*1a60*/  UISETP.NE.AND UP2, UPT, UR31, 0x1, UPT ;  /* 0x000000011f00788c */ /* 0x000fce000bf45270 */
[----:B------:R-:W-:Y:S05]  /*1a70*/  BRA.U UP0, `(.L_x_28) ;  /* 0x0000000100047547 */ /* 0x000fea000b800000 */
[----:B------:R-:W-:Y:S05]  /*1a80*/  BPT.TRAP 0x1 ;  /* 0x000000040000795c */ /* 0x000fea0000300000 */
.L_x_28:
[----:B------:R-:W-:Y:S04]  /*1a90*/  BSSY.RECONVERGENT B0, `(.L_x_29) ;  /* 0x0000003000007945 */ /* 0x000fe80003800200 */
[----:B------:R-:W-:Y:S05]  /*1aa0*/  @!P4 BRA `(.L_x_30) ;  /* 0x000000000004c947 */ /* 0x000fea0003800000 */
[----:B------:R-:W-:Y:S05]  /*1ab0*/  BPT.TRAP 0x1 ;  /* 0x000000040000795c */ /* 0x000fea0000300000 */
.L_x_30:
[----:B------:R-:W-:Y:S05]  /*1ac0*/  BSYNC.RECONVERGENT B0 ;  /* 0x0000000000007941 */ /* 0x000fea0003800200 */
.L_x_29:
[----:B------:R-:W-:Y:S02]  /*1ad0*/  UIADD3 UR23, UPT, UPT, UR44, 0x1, URZ ;  /* 0x000000012c177890 */ /* 0x000fe4000fffe0ff */
[----:B------:R-:W-:Y:S02]  /*1ae0*/  ULEA UR24, UR44, UR6, 0xf ;  /* 0x000000062c187291 */ /* 0x000fe4000f8e78ff */
[----:B------:R-:W-:Y:S02]  /*1af0*/  UISETP.NE.AND UP0, UPT, UR23, 0x4, UPT ;  /* 0x000000041700788c */ /* 0x000fe4000bf05270 */
[----:B------:R-:W-:Y:S02]  /*1b00*/  UIADD3 UR42, UP1, UPT, UR14, 0x80, URZ ;  /* 0x000000800e2a7890 */ /* 0x000fe4000ff3e0ff */
[----:B------:R-:W-:Y:S02]  /*1b10*/  USEL UR9, URZ, 0x1, UP0 ;  /* 0x00000001ff097887 */ /* 0x000fe40008000000 */
[----:B------:R-:W-:-:S02]  /*1b20*/  USEL UR23, UR23, URZ, UP0 ;  /* 0x000000ff17177287 */ /* 0x000fc40008000000 */
[----:B------:R-:W-:Y:S02]  /*1b30*/  UIADD3 UR40, UP0, UPT, UR14, 0x180, URZ ;  /* 0x000001800e287890 */ /* 0x000fe4000ff1e0ff */
[----:B------:R-:W-:Y:S01]  /*1b40*/  ULEA UR8, UR23, UR6, 0x3 ;  /* 0x0000000617087291 */ /* 0x000fe2000f8e18ff */
[----:B------:R-:W-:Y:S01]  /*1b50*/  LOP3.LUT R15, R15, UR9, RZ, 0x3c, !PT ;  /* 0x000000090f0f7c12 */ /* 0x000fe2000f8e3cff */
[----:B------:R-:W-:Y:S02]  /*1b60*/  UIADD3 UR34, UPT, UPT, UR26, -0x20, URZ ;  /* 0xffffffe01a227890 */ /* 0x000fe4000fffe0ff */
[----:B------:R-:W-:Y:S01]  /*1b70*/  ULOP3.LUT UR33, UR33, 0xfefffff8, URZ, 0xc0, !UPT ;  /* 0xfefffff821217892 */ /* 0x000fe2000f8ec0ff */
[----:B-1----:R-:W-:Y:S01]  /*1b80*/  SHF.L.U32 R2, R15, 0x1f, RZ ;  /* 0x0000001f0f027819 */ /* 0x002fe200000006ff */
[----:B------:R-:W-:Y:S02]  /*1b90*/  UIADD3.X UR43, UPT, UPT, URZ, UR15, URZ, UP1, !UPT ;  /* 0x0000000fff2b7290 */ /* 0x000fe40008ffe4ff */
[----:B------:R-:W-:Y:S01]  /*1ba0*/  UIADD3 UR32, UPT, UPT, UR24, 0x8400, URZ ;  /* 0x0000840018207890 */ /* 0x000fe2000fffe0ff */
[----:B------:R4:W1:Y:S01]  /*1bb0*/  SYNCS.PHASECHK.TRANS64.TRYWAIT P0, [UR8+0x20], R2 ;  /* 0x00002002ff0075a7 */ /* 0x0008620008001108 */
[----:B------:R-:W-:-:S02]  /*1bc0*/  ULEA UR8, UR44, UR6, 0xe ;  /* 0x000000062c087291 */ /* 0x000fc4000f8e70ff */
[----:B------:R-:W-:Y:S02]  /*1bd0*/  UIADD3 UR24, UPT, UPT, UR24, 0xc400, URZ ;  /* 0x0000c40018187890 */ /* 0x000fe4000fffe0ff */
[----:B------:R-:W-:Y:S02]  /*1be0*/  UIADD3.X UR41, UPT, UPT, URZ, UR15, URZ, UP0, !UPT ;  /* 0x0000000fff297290 */ /* 0x000fe400087fe4ff */
[----:B------:R-:W-:Y:S02]  /*1bf0*/  UIADD3 UR16, UPT, UPT, UR8, 0x28400, URZ ;  /* 0x0002840008107890 */ /* 0x000fe4000fffe0ff */
[----:B------:R-:W-:Y:S01]  /*1c00*/  UIADD3 UR8, UPT, UPT, UR8, 0x2a400, URZ ;  /* 0x0002a40008087890 */ /* 0x000fe2000fffe0ff */
[----:B------:R-:W-:Y:S01]  /*1c10*/  UMOV UR38, 0x0 ;  /* 0x0000000000267882 */ /* 0x000fe20000000000 */
[----:B------:R-:W-:Y:S01]  /*1c20*/  UMOV UR39, 0x10000000 ;  /* 0x1000000000277882 */ /* 0x000fe20000000000 */
[----:B------:R-:W-:Y:S01]  /*1c30*/  UMOV UR27, UR35 ;  /* 0x00000023001b7c82 */ /* 0x000fe20008000000 */
[----:B------:R-:W-:Y:S01]  /*1c40*/  UMOV UR28, UR36 ;  /* 0x00000024001c7c82 */ /* 0x000fe20008000000 */
[----:B------:R-:W-:Y:S01]  /*1c50*/  UMOV UR25, UR33 ;  /* 0x0000002100197c82 */ /* 0x000fe20008000000 */
[----:B------:R-:W-:Y:S01]  /*1c60*/  UMOV UR20, UR36 ;  /* 0x0000002400147c82 */ /* 0x000fe20008000000 */
[----:B------:R-:W-:Y:S01]  /*1c70*/  UMOV UR17, UR33 ;  /* 0x0000002100117c82 */ /* 0x000fe20008000000 */
[----:B------:R-:W-:Y:S01]  /*1c80*/  UMOV UR18, UR34 ;  /* 0x0000002200127c82 */ /* 0x000fe20008000000 */
[----:B------:R-:W-:Y:S01]  /*1c90*/  UTMALDG.3D.2CTA [UR32], [UR42], desc[UR38] ;  /* 0x000026202a0075b4 */ /* 0x000fe20008211000 */
[----:B------:R-:W-:Y:S01]  /*1ca0*/  UMOV UR10, UR26 ;  /* 0x0000001a000a7c82 */ /* 0x000fe20008000000 */
[----:B------:R-:W-:Y:S01]  /*1cb0*/  UMOV UR11, UR19 ;  /* 0x00000013000b7c82 */ /* 0x000fe20008000000 */
[----:B------:R-:W-:Y:S01]  /*1cc0*/  UMOV UR12, UR36 ;  /* 0x00000024000c7c82 */ /* 0x000fe20008000000 */
[----:B------:R-:W-:Y:S01]  /*1cd0*/  UMOV UR9, UR33 ;  /* 0x0000002100097c82 */ /* 0x000fe20008000000 */
[----:B------:R-:W-:Y:S01]  /*1ce0*/  UMOV UR30, UR13 ;  /* 0x0000000d001e7c82 */ /* 0x000fe20008000000 */
[----:B------:R-:W-:Y:S01]  /*1cf0*/  UMOV UR44, UR23 ;  /* 0x00000017002c7c82 */ /* 0x000fe20008000000 */
[----:B------:R2:W-:Y:S01]  /*1d00*/  UTMALDG.3D.2CTA [UR24], [UR42], desc[UR38] ;  /* 0x000026182a0075b4 */ /* 0x0005e20008211000 */
[----:B------:R4:W-:Y:S01]  /*1d10*/  UTMALDG.3D.2CTA [UR16], [UR40], desc[UR38] ;  /* 0x00002610280075b4 */ /* 0x0009e20008211000 */
[----:B------:R4:W-:Y:S01]  /*1d20*/  UTMALDG.3D.2CTA [UR8], [UR40], desc[UR38] ;  /* 0x00002608280075b4 */ /* 0x0009e20008211000 */
[----:B--2---:R-:W-:Y:S01]  /*1d30*/  UIADD3 UR26, UPT, UPT, UR26, 0x40, URZ ;  /* 0x000000401a1a7890 */ /* 0x004fe2000fffe0ff */
[----:B----4-:R-:W-:Y:S11]  /*1d40*/  BRA.U UP2, `(.L_x_31) ;  /* 0xfffffffd021c7547 */ /* 0x010ff6000b83ffff */
.L_x_25:
[----:B------:R-:W-:Y:S01]  /*1d50*/  ULEA UR8, UR23, UR6, 0x3 ;  /* 0x0000000617087291 */ /* 0x000fe2000f8e18ff */
[----:B-1----:R-:W-:Y:S01]  /*1d60*/  SHF.L.U32 R2, R15, 0x1f, RZ ;  /* 0x0000001f0f027819 */ /* 0x002fe200000006ff */
[----:B------:R-:W-:Y:S01]  /*1d70*/  @!P1 SYNCS.ARRIVE.TRANS64.A1T0 RZ, [UR6+0x88], RZ ;  /* 0x000088ffffff99a7 */ /* 0x000fe20008100006 */
[----:B------:R-:W-:-:S06]  /*1d80*/  UISETP.GT.AND UP0, UPT, UR7, UR5, UPT ;  /* 0x000000050700728c */ /* 0x000fcc000bf04270 */
[----:B--2---:R1:W2:Y:S03]  /*1d90*/  SYNCS.PHASECHK.TRANS64.TRYWAIT P0, [UR8+0x20], R2 ;  /* 0x00002002ff0075a7 */ /* 0x0042a60008001108 */
[----:B------:R-:W-:Y:S05]  /*1da0*/  BRA.U !UP0, `(.L_x_32) ;  /* 0x0000000108e87547 */ /* 0x000fea000b800000 */
[----:B------:R-:W-:Y:S01]  /*1db0*/  UIADD3 UR31, UPT, UPT, UR29, UR30, URZ ;  /* 0x0000001e1d1f7290 */ /* 0x000fe2000fffe0ff */
[----:B------:R-:W-:-:S11]  /*1dc0*/  UMOV UR44, UR23 ;  /* 0x00000017002c7c82 */ /* 0x000fd60008000000 */
.L_x_38:
[----:B------:R-:W-:Y:S01]  /*1dd0*/  ULEA UR33, UR44, UR6, 0x3 ;  /* 0x000000062c217291 */ /* 0x000fe2000f8e18ff */
[----:B--2---:R-:W-:Y:S01]  /*1de0*/  @P5 MOV R3, 0x18000 ;  /* 0x0001800000035802 */ /* 0x004fe20000000f00 */
[----:B-12---:R-:W-:Y:S10]  /*1df0*/  @P0 BRA `(.L_x_33) ;  /* 0x00000000000c0947 */ /* 0x006ff40003800000 */
[----:B------:R-:W-:-:S04]  /*1e00*/  SHF.L.U32 R5, R15, 0x1f, RZ ;  /* 0x0000001f0f057819 */ /* 0x000fc800000006ff */
[----:B------:R-:W2:Y:S02]  /*1e10*/  SYNCS.PHASECHK.TRANS64.TRYWAIT P0, [UR33+0x20], R5 ;  /* 0x00002005ff0075a7 */ /* 0x000ea40008001121 */
[----:B--2---:R-:W-:Y:S05]  /*1e20*/  @!P0 BRA `(.L_x_34) ;  /* 0x0000009800b08947 */ /* 0x004fea0003800000 */
.L_x_33:
[----:B------:R2:W-:Y:S01]  /*1e30*/  @P5 SYNCS.ARRIVE.TRANS64 RZ, [UR33], R3 ;  /* 0x00000003ffff59a7 */ /* 0x0005e20008000021 */
[----:B------:R-:W-:-:S04]  /*1e40*/  ULOP3.LUT UR8, UR22, 0x2, URZ, 0xfc, !UPT ;  /* 0x0000000216087892 */ /* 0x000fc8000f8efcff */
[----:B------:R-:W-:-:S09]  /*1e50*/  UISETP.NE.AND UP0, UPT, UR8, 0x2, UPT ;  /* 0x000000020800788c */ /* 0x000fd2000bf05270 */
[----:B------:R-:W-:Y:S05]  /*1e60*/  BRA.U UP0, `(.L_x_35) ;  /* 0x0000000100047547 */ /* 0x000fea000b800000 */
[----:B------:R-:W-:Y:S05]  /*1e70*/  BPT.TRAP 0x1 ;  /* 0x000000040000795c */ /* 0x000fea0000300000 */
.L_x_35:
[----:B------:R-:W-:Y:S04]  /*1e80*/  BSSY.RECONVERGENT B0, `(.L_x_36) ;  /* 0x0000003000007945 */ /* 0x000fe80003800200 */
[----:B------:R-:W-:Y:S05]  /*1e90*/  @!P4 BRA `(.L_x_37) ;  /* 0x000000000004c947 */ /* 0x000fea0003800000 */
[----:B------:R-:W-:Y:S05]  /*1ea0*/  BPT.TRAP 0x1 ;  /* 0x000000040000795c */ /* 0x000fea0000300000 */
.L_x_37:
[----:B------:R-:W-:Y:S05]  /*1eb0*/  BSYNC.RECONVERGENT B0 ;  /* 0x0000000000007941 */ /* 0x000fea0003800200 */
.L_x_36:
[----:B------:R-:W-:Y:S02]  /*1ec0*/  UIADD3 UR23, UPT, UPT, UR44, 0x1, URZ ;  /* 0x000000012c177890 */ /* 0x000fe4000fffe0ff */
[----:B------:R-:W-:Y:S02]  /*1ed0*/  ULEA UR24, UR44, UR6, 0xf ;  /* 0x000000062c187291 */ /* 0x000fe4000f8e78ff */
[----:B------:R-:W-:Y:S02]  /*1ee0*/  UISETP.NE.AND UP0, UPT, UR23, 0x4, UPT ;  /* 0x000000041700788c */ /* 0x000fe4000bf05270 */
[----:B------:R-:W-:Y:S02]  /*1ef0*/  UIADD3 UR42, UP1, UPT, UR14, 0x80, URZ ;  /* 0x000000800e2a7890 */ /* 0x000fe4000ff3e0ff */
[----:B------:R-:W-:Y:S02]  /*1f00*/  USEL UR9, URZ, 0x1, UP0 ;  /* 0x00000001ff097887 */ /* 0x000fe40008000000 */
[----:B------:R-:W-:-:S02]  /*1f10*/  USEL UR23, UR23, URZ, UP0 ;  /* 0x000000ff17177287 */ /* 0x000fc40008000000 */
[----:B------:R-:W-:Y:S02]  /*1f20*/  USHF.L.U32 UR34, UR30, 0x6, URZ ;  /* 0x000000061e227899 */ /* 0x000fe400080006ff */
[----:B------:R-:W-:Y:S01]  /*1f30*/  ULEA UR8, UR23, UR6, 0x3 ;  /* 0x0000000617087291 */ /* 0x000fe2000f8e18ff */
[----:B------:R-:W-:Y:S01]  /*1f40*/  LOP3.LUT R15, R15, UR9, RZ, 0x3c, !PT ;  /* 0x000000090f0f7c12 */ /* 0x000fe2000f8e3cff */
[----:B------:R-:W-:Y:S02]  /*1f50*/  UIADD3 UR40, UP0, UPT, UR14, 0x180, URZ ;  /* 0x000001800e287890 */ /* 0x000fe4000ff1e0ff */
[----:B------:R-:W-:Y:S01]  /*1f60*/  ULOP3.LUT UR33, UR33, 0xfefffff8, URZ, 0xc0, !UPT ;  /* 0xfefffff821217892 */ /* 0x000fe2000f8ec0ff */
[----:B-1----:R-:W-:Y:S01]  /*1f70*/  SHF.L.U32 R2, R15, 0x1f, RZ ;  /* 0x0000001f0f027819 */ /* 0x002fe200000006ff */
[----:B------:R-:W-:Y:S02]  /*1f80*/  UIADD3.X UR43, UPT, UPT, URZ, UR15, URZ, UP1, !UPT ;  /* 0x0000000fff2b7290 */ /* 0x000fe40008ffe4ff */
[----:B------:R-:W-:Y:S01]  /*1f90*/  UIADD3 UR32, UPT, UPT, UR24, 0x8400, URZ ;  /* 0x0000840018207890 */ /* 0x000fe2000fffe0ff */
[----:B------:R4:W1:Y:S01]  /*1fa0*/  SYNCS.PHASECHK.TRANS64.TRYWAIT P0, [UR8+0x20], R2 ;  /* 0x00002002ff0075a7 */ /* 0x0008620008001108 */
[----:B------:R-:W-:-:S02]  /*1fb0*/  ULEA UR8, UR44, UR6, 0xe ;  /* 0x000000062c087291 */ /* 0x000fc4000f8e70ff */
[----:B------:R-:W-:Y:S02]  /*1fc0*/  UIADD3 UR26, UPT, UPT, UR34, 0x20, URZ ;  /* 0x00000020221a7890 */ /* 0x000fe4000fffe0ff */
        /* <DEDUP_REMOVED lines=12> */
[----:B------:R4:W-:Y:S01]  /*2090*/  UTMALDG.3D.2CTA [UR32], [UR42], desc[UR38] ;  /* 0x000026202a0075b4 */ /* 0x0009e20008211000 */
[----:B------:R-:W-:Y:S01]  /*20a0*/  UMOV UR11, UR19 ;  /* 0x00000013000b7c82 */ /* 0x000fe20008000000 */
[----:B------:R-:W-:Y:S01]  /*20b0*/  UMOV UR12, UR36 ;  /* 0x00000024000c7c82 */ /* 0x000fe20008000000 */
[----:B------:R-:W-:Y:S01]  /*20c0*/  UMOV UR9, UR33 ;  /* 0x0000002100097c82 */ /* 0x000fe20008000000 */
[----:B------:R-:W-:Y:S01]  /*20d0*/  UMOV UR10, UR26 ;  /* 0x0000001a000a7c82 */ /* 0x000fe20008000000 */
[----:B------:R-:W-:Y:S01]  /*20e0*/  UIADD3 UR30, UPT, UPT, UR30, 0x1, URZ ;  /* 0x000000011e1e7890 */ /* 0x000fe2000fffe0ff */
[----:B------:R-:W-:Y:S01]  /*20f0*/  UMOV UR44, UR23 ;  /* 0x00000017002c7c82 */ /* 0x000fe20008000000 */
[----:B------:R4:W-:Y:S02]  /*2100*/  UTMALDG.3D.2CTA [UR24], [UR42], desc[UR38] ;  /* 0x000026182a0075b4 */ /* 0x0009e40008211000 */
[----:B------:R-:W-:Y:S01]  /*2110*/  UISETP.NE.AND UP0, UPT, UR30, UR31, UPT ;  /* 0x0000001f1e00728c */ /* 0x000fe2000bf05270 */
[----:B------:R4:W-:Y:S01]  /*2120*/  UTMALDG.3D.2CTA [UR16], [UR40], desc[UR38] ;  /* 0x00002610280075b4 */ /* 0x0009e20008211000 */
[----:B------:R4:W-:Y:S07]  /*2130*/  UTMALDG.3D.2CTA [UR8], [UR40], desc[UR38] ;  /* 0x00002608280075b4 */ /* 0x0009ee0008211000 */
[----:B----4-:R-:W-:Y:S05]  /*2140*/  BRA.U UP0, `(.L_x_38) ;  /* 0xfffffffd00207547 */ /* 0x010fea000b83ffff */
.L_x_32:
[----:B-1----:R-:W-:Y:S01]  /*2150*/  LEA R2, R14, UR6, 0x3 ;  /* 0x000000060e027c11 */ /* 0x002fe2000f8e18ff */
[----:B------:R-:W-:Y:S01]  /*2160*/  NOP ;  /* 0x0000000000007918 */ /* 0x000fe20000000000 */
[----:B--2---:R-:W-:Y:S02]  /*2170*/  SHF.L.U32 R3, R12, 0x1f, RZ ;  /* 0x0000001f0c037819 */ /* 0x004fe400000006ff */
[----:B------:R-:W-:Y:S02]  /*2180*/  LEA R4, R14, UR6, 0x4 ;  /* 0x000000060e047c11 */ /* 0x000fe4000f8e20ff */
[----:B------:R-:W1:Y:S02]  /*2190*/  SYNCS.PHASECHK.TRANS64.TRYWAIT P0, [R2+URZ+0x90], R3 ;  /* 0x00009003020075a7 */ /* 0x000e6400080011ff */
[----:B-1----:R-:W-:Y:S05]  /*21a0*/  @!P0 BRA `(.L_x_39) ;  /* 0x0000009400e88947 */ /* 0x002fea0003800000 */
.L_x_188:
[----:B------:R-:W2:Y:S01]  /*21b0*/  LDS.128 R4, [R4+0x120] ;  /* 0x0001200004047984 */ /* 0x000ea20000000c00 */
[----:B------:R-:W-:Y:S01]  /*21c0*/  ISETP.GE.AND P0, PT, R26, 0x1, PT ;  /* 0x000000011a00780c */ /* 0x000fe20003f06270 */
[----:B-1----:R-:W-:Y:S01]  /*21d0*/  VIADD R2, R2, 0xa0 ;  /* 0x000000a002027836 */ /* 0x002fe20000000000 */
[----:B------:R-:W-:Y:S01]  /*21e0*/  @!PT LDS RZ, [RZ] ;  /* 0x00000000fffff984 */ /* 0x000fe20000000800 */
[----:B------:R-:W-:Y:S01]  /*21f0*/  @!PT LDS RZ, [RZ] ;  /* 0x00000000fffff984 */ /* 0x000fe20000000800 */
[----:B------:R-:W-:Y:S01]  /*2200*/  @!PT LDS RZ, [RZ] ;  /* 0x00000000fffff984 */ /* 0x000fe20000000800 */
[----:B------:R-:W-:Y:S01]  /*2210*/  @!PT LDS RZ, [RZ] ;  /* 0x00000000fffff984 */ /* 0x000fe20000000800 */
[----:B------:R1:W-:Y:S06]  /*2220*/  MEMBAR.ALL.CTA ;  /* 0x0000000000007992 */ /* 0x0003ec0000008000 */
[----:B-1----:R-:W1:Y:S01]  /*2230*/  FENCE.VIEW.ASYNC.S ;  /* 0x00000000000073c6 */ /* 0x002e620000000000 */
[----:B------:R-:W-:-:S04]  /*2240*/  PRMT R2, RZ, 0x654, R2 ;  /* 0x00000654ff027816 */ /* 0x000fc80000000002 */
[----:B-1----:R1:W-:Y:S01]  /*2250*/  SYNCS.ARRIVE.TRANS64.RED.A1T0 RZ, [R2+URZ], RZ ;  /* 0x000000ff02ff79a7 */ /* 0x0023e200081004ff */
[----:B--2---:R-:W-:-:S13]  /*2260*/  LOP3.LUT P2, RZ, R6, 0x1, RZ, 0xc0, !PT ;  /* 0x0000000106ff7812 */ /* 0x004fda000784c0ff */
[----:B------:R-:W-:Y:S01]  /*2270*/  @P2 SHF.R.U32.HI R3, RZ, 0x10, R5 ;  /* 0x00000010ff032819 */ /* 0x000fe20000011605 */
[----:B------:R-:W-:Y:S01]  /*2280*/  VOTEU.ANY UP0, P2 ;  /* 0x0000000000ff7886 */ /* 0x000fe20001000100 */
[----:B------:R-:W-:Y:S02]  /*2290*/  @P2 MOV R13, R4 ;  /* 0x00000004000d2202 */ /* 0x000fe40000000f00 */
[----:B------:R-:W-:Y:S02]  /*22a0*/  @P2 R2UR.BROADCAST UR8, R3 ;  /* 0x00000000030822ca */ /* 0x000fe400008e0000 */
[----:B------:R-:W-:-:S11]  /*22b0*/  @P2 LOP3.LUT R11, R5, 0xffff, RZ, 0xc0, !PT ;  /* 0x0000ffff050b2812 */ /* 0x000fd600078ec0ff */
[----:B------:R-:W-:Y:S01]  /*22c0*/  @UP0 UMOV UR36, UR8 ;  /* 0x0000000800240c82 */ /* 0x000fe20008000000 */
[----:B-1----:R-:W-:Y:S05]  /*22d0*/  @!P0 BRA `(.L_x_40) ;  /* 0x0000000000b88947 */ /* 0x002fea0003800000 */
[----:B------:R-:W3:Y:S01]  /*22e0*/  LDC.64 R4, c[0x0][0xb18] ;  /* 0x0002c600ff047b82 */ /* 0x000ee20000000a00 */
[----:B------:R-:W-:-:S07]  /*22f0*/  ISETP.NE.AND P3, PT, R26, 0x1, PT ;  /* 0x000000011a00780c */ /* 0x000fce0003f65270 */
[----:B------:R-:W1:Y:S08]  /*2300*/  LDC.64 R6, c[0x0][0xb10] ;  /* 0x0002c400ff067b82 */ /* 0x000e700000000a00 */
[----:B------:R-:W2:Y:S08]  /*2310*/  LDC R18, c[0x0][0xb20] ;  /* 0x0002c800ff127b82 */ /* 0x000eb00000000800 */
[----:B------:R-:W4:Y:S01]  /*2320*/  LDC R20, c[0x0][0xb0c] ;  /* 0x0002c300ff147b82 */ /* 0x000f220000000800 */
[----:B---3--:R-:W-:Y:S01]  /*2330*/  IMAD.HI.U32 R19, R0, R5, RZ ;  /* 0x0000000500137227 */ /* 0x008fe200078e00ff */
[----:B------:R-:W-:-:S03]  /*2340*/  ISETP.NE.AND P0, PT, R4, 0x1, PT ;  /* 0x000000010400780c */ /* 0x000fc60003f05270 */
[----:B------:R-:W-:-:S03]  /*2350*/  IMAD.HI.U32 R5, R11, R5, RZ ;  /* 0x000000050b057227 */ /* 0x000fc600078e00ff */
[----:B------:R-:W3:Y:S01]  /*2360*/  LDC.64 R2, c[0x0][0xb28] ;  /* 0x0002ca00ff027b82 */ /* 0x000ee20000000a00 */
[----:B-1----:R-:W-:-:S04]  /*2370*/  IMAD.HI.U32 R22, R9, R6, RZ ;  /* 0x0000000609167227 */ /* 0x002fc800078e00ff */
[----:B------:R-:W-:Y:S01]  /*2380*/  IMAD.HI.U32 R24, R13, R6, RZ ;  /* 0x000000060d187227 */ /* 0x000fe200078e00ff */
[----:B------:R-:W-:Y:S02]  /*2390*/  SHF.R.U32.HI R22, RZ, R7, R22 ;  /* 0x00000007ff167219 */ /* 0x000fe40000011616 */
[-C--:B--2---:R-:W-:Y:S02]  /*23a0*/  SHF.R.U32.HI R19, RZ, R18.reuse, R19 ;  /* 0x00000012ff137219 */ /* 0x084fe40000011613 */
[----:B------:R-:W-:Y:S02]  /*23b0*/  SHF.R.U32.HI R18, RZ, R18, R5 ;  /* 0x00000012ff127219 */ /* 0x000fe40000011605 */
[----:B------:R-:W-:Y:S02]  /*23c0*/  SEL R19, R0, R19, !P0 ;  /* 0x0000001300137207 */ /* 0x000fe40004000000 */
[----:B------:R-:W-:Y:S02]  /*23d0*/  SHF.R.U32.HI R24, RZ, R7, R24 ;  /* 0x00000007ff187219 */ /* 0x000fe40000011618 */
[----:B----4-:R-:W-:-:S02]  /*23e0*/  ISETP.NE.AND P1, PT, R20, 0x1, PT ;  /* 0x000000011400780c */ /* 0x010fc40003f25270 */
[----:B------:R-:W-:Y:S02]  /*23f0*/  SEL R5, R11, R18, !P0 ;  /* 0x000000120b057207 */ /* 0x000fe40004000000 */
[----:B------:R-:W-:Y:S02]  /*2400*/  SEL R21, R9, R22, !P1 ;  /* 0x0000001609157207 */ /* 0x000fe40004800000 */
[----:B------:R-:W-:Y:S01]  /*2410*/  SEL R7, R13, R24, !P1 ;  /* 0x000000180d077207 */ /* 0x000fe20004800000 */
[----:B---3--:R-:W-:-:S04]  /*2420*/  IMAD.HI.U32 R22, R19, R2, RZ ;  /* 0x0000000213167227 */ /* 0x008fc800078e00ff */
[----:B------:R-:W-:Y:S01]  /*2430*/  IMAD.HI.U32 R6, R21, R2, RZ ;  /* 0x0000000215067227 */ /* 0x000fe200078e00ff */
[----:B------:R-:W-:-:S04]  /*2440*/  @P3 SHF.R.U32.HI R19, RZ, R3, R22 ;  /* 0x00000003ff133219 */ /* 0x000fc80000011616 */
        /* <DEDUP_REMOVED lines=8> */
[----:B------:R-:W-:-:S04]  /*24d0*/  @!P0 IMAD.HI.U32 R18, R7, R2, RZ ;  /* 0x0000000207128227 */ /* 0x000fc800078e00ff */
[----:B------:R-:W-:Y:S01]  /*24e0*/  IMAD.MOV R2, RZ, RZ, -R6 ;  /* 0x000000ffff027224 */ /* 0x000fe200078e0a06 */
[----:B------:R-:W-:-:S03]  /*24f0*/  @!P0 SHF.R.U32.HI R18, RZ, R3, R18 ;  /* 0x00000003ff128219 */ /* 0x000fc60000011612 */
[----:B------:R-:W-:Y:S01]  /*2500*/  IMAD R2, R26, R2, R5 ;  /* 0x000000021a027224 */ /* 0x000fe200078e0205 */
[----:B------:R-:W-:Y:S02]  /*2510*/  @!P0 SEL R3, R7, R18, !P3 ;  /* 0x0000001207038207 */ /* 0x000fe40005800000 */
[----:B------:R-:W-:-:S03]  /*2520*/  IADD3 R18, PT, PT, -R5, RZ, RZ ;  /* 0x000000ff05127210 */ /* 0x000fc60007ffe1ff */
[--C-:B------:R-:W-:Y:S02]  /*2530*/  @!P0 IMAD.IADD R6, R6, 0x1, -R3.reuse ;  /* 0x0000000106068824 */ /* 0x100fe400078e0a03 */
[----:B------:R-:W-:Y:S01]  /*2540*/  @!P0 IMAD R3, R2, R21, R3 ;  /* 0x0000001502038224 */ /* 0x000fe200078e0203 */
[----:B------:R-:W-:Y:S01]  /*2550*/  IADD3 R2, PT, PT, -R7, RZ, RZ ;  /* 0x000000ff07027210 */ /* 0x000fe20007ffe1ff */
[----:B------:R-:W-:Y:S02]  /*2560*/  @!P0 IMAD R5, R26, R6, R7 ;  /* 0x000000061a058224 */ /* 0x000fe400078e0207 */
[----:B------:R-:W-:Y:S02]  /*2570*/  IMAD R11, R4, R18, R11 ;  /* 0x00000012040b7224 */ /* 0x000fe400078e020b */
[----:B------:R-:W-:Y:S02]  /*2580*/  @!P0 IMAD.MOV.U32 R7, RZ, RZ, R3 ;  /* 0x000000ffff078224 */ /* 0x000fe400078e0003 */
[----:B------:R-:W-:-:S02]  /*2590*/  IMAD R2, R20, R2, R13 ;  /* 0x0000000214027224 */ /* 0x000fc400078e020d */
[----:B------:R-:W-:Y:S02]  /*25a0*/  IMAD R11, R5, R4, R11 ;  /* 0x00000004050b7224 */ /* 0x000fe400078e020b */
[----:B------:R-:W-:Y:S02]  /*25b0*/  IMAD R13, R7, R20, R2 ;  /* 0x00000014070d7224 */ /* 0x000fe400078e0202 */
.L_x_40:
[----:B------:R-:W1:Y:S02]  /*25c0*/  LDCU UR8, c[0x0][0xb30] ;  /* 0x00016600ff0877ac */ /* 0x000e640008000800 */
[----:B-1----:R-:W-:-:S09]  /*25d0*/  UISETP.NE.AND UP0, UPT, UR8, 0x1, UPT ;  /* 0x000000010800788c */ /* 0x002fd2000bf05270 */
[----:B------:R-:W-:Y:S05]  /*25e0*/  BRA.U UP0, `(.L_x_41) ;  /* 0x0000000100407547 */ /* 0x000fea000b800000 */
[----:B------:R-:W1:Y:S08]  /*25f0*/  LDC.64 R4, c[0x0][0xb10] ;  /* 0x0002c400ff047b82 */ /* 0x000e700000000a00 */
[----:B------:R-:W2:Y:S08]  /*2600*/  LDC.64 R2, c[0x0][0xb18] ;  /* 0x0002c600ff027b82 */ /* 0x000eb00000000a00 */
[----:B------:R-:W4:Y:S08]  /*2610*/  LDC R6, c[0x0][0xb20] ;  /* 0x0002c800ff067b82 */ /* 0x000f300000000800 */
[----:B------:R-:W3:Y:S01]  /*2620*/  LDC R18, c[0x0][0xb0c] ;  /* 0x0002c300ff127b82 */ /* 0x000ee20000000800 */
[----:B-1----:R-:W-:-:S05]  /*2630*/  IMAD.HI.U32 R4, R13, R4, RZ ;  /* 0x000000040d047227 */ /* 0x002fca00078e00ff */
[----:B------:R-:W-:Y:S01]  /*2640*/  SHF.R.U32.HI R4, RZ, R5, R4 ;  /* 0x00000005ff047219 */ /* 0x000fe20000011604 */
[----:B--2---:R-:W-:Y:S01]  /*2650*/  IMAD.HI.U32 R3, R11, R3, RZ ;  /* 0x000000030b037227 */ /* 0x004fe200078e00ff */
[----:B------:R-:W-:-:S04]  /*2660*/  ISETP.NE.AND P0, PT, R2, 0x1, PT ;  /* 0x000000010200780c */ /* 0x000fc80003f05270 */
[----:B----4-:R-:W-:-:S04]  /*2670*/  SHF.R.U32.HI R6, RZ, R6, R3 ;  /* 0x00000006ff067219 */ /* 0x010fc80000011603 */
[----:B------:R-:W-:Y:S02]  /*2680*/  SEL R3, R11, R6, !P0 ;  /* 0x000000060b037207 */ /* 0x000fe40004000000 */
[----:B---3--:R-:W-:-:S04]  /*2690*/  ISETP.NE.AND P1, PT, R18, 0x1, PT ;  /* 0x000000011200780c */ /* 0x008fc80003f25270 */
[----:B------:R-:W-:-:S05]  /*26a0*/  SEL R4, R13, R4, !P1 ;  /* 0x000000040d047207 */ /* 0x000fca0004800000 */
[----:B------:R-:W-:Y:S02]  /*26b0*/  IMAD.IADD R5, R3, 0x1, -R4 ;  /* 0x0000000103057824 */ /* 0x000fe400078e0a04 */
[----:B------:R-:W-:Y:S02]  /*26c0*/  IMAD.IADD R3, R4, 0x1, -R3 ;  /* 0x0000000104037824 */ /* 0x000fe400078e0a03 */
[----:B------:R-:W-:Y:S02]  /*26d0*/  IMAD R13, R5, R18, R13 ;  /* 0x00000012050d7224 */ /* 0x000fe400078e020d */
[----:B------:R-:W-:-:S07]  /*26e0*/  IMAD R11, R3, R2, R11 ;  /* 0x00000002030b7224 */ /* 0x000fce00078e020b */
.L_x_41:
[----:B------:R-:W-:Y:S01]  /*26f0*/  VIADD R14, R14, 0x1 ;  /* 0x000000010e0e7836 */ /* 0x000fe20000000000 */
[----:B------:R-:W-:Y:S01]  /*2700*/  PLOP3.LUT P1, PT, PT, PT, PT, 0x80, 0x8 ;  /* 0x000000000008781c */ /* 0x000fe20003f2f070 */
[----:B------:R-:W-:Y:S02]  /*2710*/  IMAD.IADD R21, R13, 0x1, R68 ;  /* 0x000000010d157824 */ /* 0x000fe400078e0244 */
[----:B------:R-:W-:Y:S01]  /*2720*/  IMAD.IADD R20, R11, 0x1, R66 ;  /* 0x000000010b147824 */ /* 0x000fe200078e0242 */
[----:B------:R-:W-:-:S04]  /*2730*/  ISETP.NE.AND P0, PT, R14, 0x2, PT ;  /* 0x000000020e00780c */ /* 0x000fc80003f05270 */
[----:B------:R-:W-:Y:S02]  /*2740*/  SEL R3, RZ, 0x1, P0 ;  /* 0x00000001ff037807 */ /* 0x000fe40000000000 */
[----:B------:R-:W-:Y:S02]  /*2750*/  SEL R14, R14, RZ, P0 ;  /* 0x000000ff0e0e7207 */ /* 0x000fe40000000000 */
[----:B------:R-:W-:Y:S01]  /*2760*/  LOP3.LUT R12, R12, R3, RZ, 0x3c, !PT ;  /* 0x000000030c0c7212 */ /* 0x000fe200078e3cff */
[----:B------:R-:W-:Y:S06]  /*2770*/  @P2 BRA `(.L_x_42) ;  /* 0xfffffff000002947 */ /* 0x000fec000383ffff */
[----:B------:R-:W-:Y:S01]  /*2780*/  UIADD3 UR6, UPT, UPT, UR6, 0x20, URZ ;  /* 0x0000002006067890 */ /* 0x000fe2000fffe0ff */
[----:B------:R-:W-:-:S03]  /*2790*/  SHF.L.U32 R3, R15, 0x1f, RZ ;  /* 0x0000001f0f037819 */ /* 0x000fc600000006ff */
[----:B------:R-:W-:-:S09]  /*27a0*/  ULEA UR4, UR23, UR6, 0x3 ;  /* 0x0000000617047291 */ /* 0x000fd2000f8e18ff */
[----:B------:R-:W1:Y:S02]  /*27b0*/  SYNCS.PHASECHK.TRANS64.TRYWAIT P0, [UR4], R3 ;  /* 0x00000003ff0075a7 */ /* 0x000e640008001104 */
[----:B-1----:R-:W-:Y:S05]  /*27c0*/  @!P0 BRA `(.L_x_43) ;  /* 0x0000009000748947 */ /* 0x002fea0003800000 */
.L_x_190:
[----:B------:R-:W-:-:S04]  /*27d0*/  UIADD3 UR5, UPT, UPT, UR23, 0x1, URZ ;  /* 0x0000000117057890 */ /* 0x000fc8000fffe0ff */
[----:B------:R-:W-:-:S04]  /*27e0*/  UISETP.NE.AND UP0, UPT, UR5, 0x4, UPT ;  /* 0x000000040500788c */ /* 0x000fc8000bf05270 */
[----:B------:R-:W-:Y:S02]  /*27f0*/  USEL UR7, URZ, 0x1, UP0 ;  /* 0x00000001ff077887 */ /* 0x000fe40008000000 */
[----:B------:R-:W-:-:S04]  /*2800*/  USEL UR5, UR5, URZ, UP0 ;  /* 0x000000ff05057287 */ /* 0x000fc80008000000 */
[----:B------:R-:W-:Y:S01]  /*2810*/  ULEA UR4, UR5, UR6, 0x3 ;  /* 0x0000000605047291 */ /* 0x000fe2000f8e18ff */
[----:B------:R-:W-:-:S04]  /*2820*/  LOP3.LUT R2, R15, UR7, RZ, 0x3c, !PT ;  /* 0x000000070f027c12 */ /* 0x000fc8000f8e3cff */
[----:B-1----:R-:W-:-:S04]  /*2830*/  SHF.L.U32 R3, R2, 0x1f, RZ ;  /* 0x0000001f02037819 */ /* 0x002fc800000006ff */
[----:B------:R-:W1:Y:S02]  /*2840*/  SYNCS.PHASECHK.TRANS64.TRYWAIT P0, [UR4], R3 ;  /* 0x00000003ff0075a7 */ /* 0x000e640008001104 */
[----:B-1----:R-:W-:Y:S05]  /*2850*/  @!P0 BRA `(.L_x_44) ;  /* 0x0000009000688947 */ /* 0x002fea0003800000 */
.L_x_192:
        /* <DEDUP_REMOVED lines=9> */
.L_x_194:
[----:B------:R-:W-:-:S04]  /*28f0*/  UIADD3 UR5, UPT, UPT, UR5, 0x1, URZ ;  /* 0x0000000105057890 */ /* 0x000fc8000fffe0ff */
[----:B------:R-:W-:-:S04]  /*2900*/  UISETP.NE.AND UP0, UPT, UR5, 0x4, UPT ;  /* 0x000000040500788c */ /* 0x000fc8000bf05270 */
[----:B------:R-:W-:Y:S02]  /*2910*/  USEL UR4, URZ, 0x1, UP0 ;  /* 0x00000001ff047887 */ /* 0x000fe40008000000 */
[----:B------:R-:W-:-:S04]  /*2920*/  USEL UR5, UR5, URZ, UP0 ;  /* 0x000000ff05057287 */ /* 0x000fc80008000000 */
[----:B------:R-:W-:Y:S01]  /*2930*/  ULEA UR5, UR5, UR6, 0x3 ;  /* 0x0000000605057291 */ /* 0x000fe2000f8e18ff */
[----:B-1----:R-:W-:-:S04]  /*2940*/  LOP3.LUT R3, R2, UR4, RZ, 0x3c, !PT ;  /* 0x0000000402037c12 */ /* 0x002fc8000f8e3cff */
[----:B------:R-:W-:Y:S01]  /*2950*/  SHF.L.U32 R3, R3, 0x1f, RZ ;  /* 0x0000001f03037819 */ /* 0x000fe200000006ff */
[----:B---3--:R-:W-:-:S07]  /*2960*/  IMAD.U32 R0, RZ, RZ, UR5 ;  /* 0x00000005ff007e24 */ /* 0x008fce000f8e00ff */
.L_x_46:
[----:B-1----:R1:W2:Y:S02]  /*2970*/  SYNCS.PHASECHK.TRANS64.TRYWAIT P0, [R0+URZ], R3 ;  /* 0x00000003000075a7 */ /* 0x0022a400080011ff */
[----:B--2---:R-:W-:Y:S05]  /*2980*/  @!P0 NANOSLEEP.SYNCS 0x989680 ;  /* 0x009896800000895d */ /* 0x004fea0003900000 */
[----:B------:R-:W2:Y:S02]  /*2990*/  @!P0 SYNCS.PHASECHK.TRANS64 P0, [R0+URZ], R3 ;  /* 0x00000003000085a7 */ /* 0x000ea400080010ff */
[----:B--2---:R-:W-:Y:S05]  /*29a0*/  @P0 EXIT ;  /* 0x000000000000094d */ /* 0x004fea0003800000 */
[----:B------:R-:W-:Y:S05]  /*29b0*/  BRA `(.L_x_46) ;  /* 0xfffffffc00ec7947 */ /* 0x000fea000383ffff */
.L_x_22:
[----:B------:R-:W-:-:S04]  /*29c0*/  UISETP.NE.AND UP1, UPT, UR37, URZ, UPT ;  /* 0x000000ff2500728c */ /* 0x000fc8000bf25270 */
[----:B------:R-:W-:-:S09]  /*29d0*/  UISETP.NE.OR UP1, UPT, UR10, 0x1, UP1 ;  /* 0x000000010a00788c */ /* 0x000fd20008f25670 */
[----:B------:R-:W-:Y:S05]  /*29e0*/  BRA.U UP1, `(.L_x_47) ;  /* 0x00000005014c7547 */ /* 0x000fea000b800000 */
[----:B------:R-:W-:Y:S01]  /*29f0*/  HFMA2 R11, -RZ, RZ, 0, 0 ;  /* 0x00000000ff0b7431 */ /* 0x000fe200000001ff */
[----:B------:R-:W-:Y:S01]  /*2a00*/  ISETP.GE.U32.AND P2, PT, R10, 0x2, PT ;  /* 0x000000020a00780c */ /* 0x000fe20003f46070 */
[----:B------:R-:W-:Y:S01]  /*2a10*/  IMAD.MOV.U32 R12, RZ, RZ, 0x1 ;  /* 0x00000001ff0c7424 */ /* 0x000fe200078e00ff */
[----:B------:R-:W-:Y:S01]  /*2a20*/  CS2R R8, SRZ ;  /* 0x0000000000087805 */ /* 0x000fe2000001ff00 */
[----:B------:R-:W-:Y:S01]  /*2a30*/  IMAD.MOV.U32 R3, RZ, RZ, RZ ;  /* 0x000000ffff037224 */ /* 0x000fe200078e00ff */
[----:B------:R-:W-:Y:S01]  /*2a40*/  UMOV UR4, 0x400 ;  /* 0x0000040000047882 */ /* 0x000fe20000000000 */
[----:B------:R-:W-:Y:S01]  /*2a50*/  UMOV UR6, URZ ;  /* 0x000000ff00067c82 */ /* 0x000fe20008000000 */
[----:B------:R-:W-:-:S12]  /*2a60*/  ULEA UR37, UR37, UR4, 0x18 ;  /* 0x0000000425257291 */ /* 0x000fd8000f8ec0ff */
.L_x_51:
[----:B------:R-:W-:Y:S02]  /*2a70*/  LEA R0, R3, UR37, 0x3 ;  /* 0x0000002503007c11 */ /* 0x000fe4000f8e18ff */
[----:B------:R-:W-:-:S03]  /*2a80*/  SHF.L.U32 R5, R8, 0x1f, RZ ;  /* 0x0000001f08057819 */ /* 0x000fc600000006ff */
[----:B------:R-:W-:Y:S01]  /*2a90*/  VIADD R4, R0, 0x100 ;  /* 0x0000010000047836 */ /* 0x000fe20000000000 */
[----:B------:R-:W1:Y:S02]  /*2aa0*/  SYNCS.PHASECHK.TRANS64.TRYWAIT P0, [R0+URZ+0xf0], R5 ;  /* 0x0000f005000075a7 */ /* 0x000e6400080011ff */
[----:B-1----:R-:W-:Y:S05]  /*2ab0*/  @!P0 BRA `(.L_x_48) ;  /* 0x0000009000008947 */ /* 0x002fea0003800000 */
.L_x_195:
[----:B------:R-:W-:Y:S01]  /*2ac0*/  ULEA UR5, UR6, UR37, 0x3 ;  /* 0x0000002506057291 */ /* 0x000fe2000f8e18ff */
[----:B------:R-:W-:Y:S01]  /*2ad0*/  PRMT R4, RZ, 0x654, R4 ;  /* 0x00000654ff047816 */ /* 0x000fe20000000004 */
[----:B-1----:R-:W-:Y:S01]  /*2ae0*/  @!P2 IMAD.MOV.U32 R5, RZ, RZ, 0x10 ;  /* 0x00000010ff05a424 */ /* 0x002fe200078e00ff */
[----:B------:R-:W-:Y:S01]  /*2af0*/  SHF.L.U32 R7, R12, 0x1f, RZ ;  /* 0x0000001f0c077819 */ /* 0x000fe200000006ff */
[----:B------:R-:W-:Y:S01]  /*2b00*/  UIADD3 UR4, UPT, UPT, UR5, 0x90, URZ ;  /* 0x0000009005047890 */ /* 0x000fe2000fffe0ff */
[----:B------:R1:W-:Y:S05]  /*2b10*/  SYNCS.ARRIVE.TRANS64.RED.A1T0 RZ, [R4+URZ], RZ ;  /* 0x000000ff04ff79a7 */ /* 0x0003ea00081004ff */
[----:B------:R-:W-:Y:S01]  /*2b20*/  IMAD.U32 R13, RZ, RZ, UR4 ;  /* 0x00000004ff0d7e24 */ /* 0x000fe2000f8e00ff */
[----:B------:R-:W2:Y:S04]  /*2b30*/  SYNCS.PHASECHK.TRANS64.TRYWAIT P0, [UR5+0xa0], R7 ;  /* 0x0000a007ff0075a7 */ /* 0x000ea80008001105 */
[----:B------:R-:W-:Y:S01]  /*2b40*/  PRMT R13, R10, 0x654, R13 ;  /* 0x000006540a0d7816 */ /* 0x000fe2000000000d */
[----:B-12---:R-:W-:Y:S06]  /*2b50*/  @!P0 BRA `(.L_x_49) ;  /* 0x0000008c00ec8947 */ /* 0x006fec0003800000 */
.L_x_197:
[----:B------:R-:W-:Y:S01]  /*2b60*/  ULEA UR4, UR6, UR37, 0x4 ;  /* 0x0000002506047291 */ /* 0x000fe2000f8e20ff */
[----:B------:R-:W-:Y:S01]  /*2b70*/  SEL R2, R13, R2, !P2 ;  /* 0x000000020d027207 */ /* 0x000fe20005000000 */
[----:B------:R-:W-:Y:S01]  /*2b80*/  UIADD3 UR5, UPT, UPT, UR5, 0x90, URZ ;  /* 0x0000009005057890 */ /* 0x000fe2000fffe0ff */
[----:B-1----:R-:W-:Y:S01]  /*2b90*/  LEA R0, R11, UR37, 0x3 ;  /* 0x000000250b007c11 */ /* 0x002fe2000f8e18ff */
[----:B------:R-:W-:Y:S01]  /*2ba0*/  UIADD3 UR4, UPT, UPT, UR4, 0x120, URZ ;  /* 0x0000012004047890 */ /* 0x000fe2000fffe0ff */
[----:B------:R1:W-:Y:S01]  /*2bb0*/  @!P2 SYNCS.ARRIVE.TRANS64.RED RZ, [R2+URZ], R5 ;  /* 0x0000000502ffa9a7 */ /* 0x0003e200080004ff */
[----:B------:R-:W-:Y:S01]  /*2bc0*/  UIADD3 UR6, UPT, UPT, UR6, 0x1, URZ ;  /* 0x0000000106067890 */ /* 0x000fe2000fffe0ff */
[----:B------:R-:W-:-:S03]  /*2bd0*/  VIADD R3, R3, 0x1 ;  /* 0x0000000103037836 */ /* 0x000fc60000000000 */
[----:B------:R-:W-:Y:S02]  /*2be0*/  UISETP.NE.AND UP0, UPT, UR6, 0x2, UPT ;  /* 0x000000020600788c */ /* 0x000fe4000bf05270 */
[----:B------:R-:W-:Y:S01]  /*2bf0*/  ISETP.NE.AND P0, PT, R3, 0x2, PT ;  /* 0x000000020300780c */ /* 0x000fe20003f05270 */
[----:B------:R-:W-:Y:S06]  /*2c00*/  UGETNEXTWORKID.BROADCAST [UR4], [UR5] ;  /* 0x00000000040073ca */ /* 0x000fec0008000100 */
[----:B------:R-:W-:Y:S02]  /*2c10*/  USEL UR4, URZ, 0x1, UP0 ;  /* 0x00000001ff047887 */ /* 0x000fe40008000000 */
[----:B------:R-:W-:-:S04]  /*2c20*/  USEL UR6, UR6, URZ, UP0 ;  /* 0x000000ff06067287 */ /* 0x000fc80008000000 */
[----:B------:R-:W-:Y:S02]  /*2c30*/  LOP3.LUT R12, R12, UR4, RZ, 0x3c, !PT ;  /* 0x000000040c0c7c12 */ /* 0x000fe4000f8e3cff */
[----:B-1----:R-:W-:-:S04]  /*2c40*/  SHF.L.U32 R5, R9, 0x1f, RZ ;  /* 0x0000001f09057819 */ /* 0x002fc800000006ff */
[----:B------:R-:W1:Y:S02]  /*2c50*/  SYNCS.PHASECHK.TRANS64.TRYWAIT P1, [R0+URZ+0x90], R5 ;  /* 0x00009005000075a7 */ /* 0x000e6400080211ff */
[----:B-1----:R-:W-:Y:S05]  /*2c60*/  @!P1 BRA `(.L_x_50) ;  /* 0x0000008c00c09947 */ /* 0x002fea0003800000 */
.L_x_198:
[----:B------:R-:W-:Y:S01]  /*2c70*/  LEA R4, R11, UR37, 0x4 ;  /* 0x000000250b047c11 */ /* 0x000fe2000f8e20ff */
[----:B-1----:R-:W-:Y:S01]  /*2c80*/  VIADD R0, R0, 0xa0 ;  /* 0x000000a000007836 */ /* 0x002fe20000000000 */
[----:B------:R-:W-:Y:S01]  /*2c90*/  SEL R3, R3, RZ, P0 ;  /* 0x000000ff03037207 */ /* 0x000fe20000000000 */
[----:B------:R-:W-:-:S03]  /*2ca0*/  VIADD R11, R11, 0x1 ;  /* 0x000000010b0b7836 */ /* 0x000fc60000000000 */
[----:B------:R-:W1:Y:S01]  /*2cb0*/  LDS.128 R4, [R4+0x120] ;  /* 0x0001200004047984 */ /* 0x000e620000000c00 */
[----:B------:R-:W-:Y:S02]  /*2cc0*/  PRMT R0, RZ, 0x654, R0 ;  /* 0x00000654ff007816 */ /* 0x000fe40000000000 */
[C---:B------:R-:W-:Y:S01]  /*2cd0*/  ISETP.NE.AND P1, PT, R11.reuse, 0x2, PT ;  /* 0x000000020b00780c */ /* 0x040fe20003f25270 */
[----:B------:R-:W-:Y:S01]  /*2ce0*/  @!PT LDS RZ, [RZ] ;  /* 0x00000000fffff984 */ /* 0x000fe20000000800 */
[----:B------:R-:W-:Y:S01]  /*2cf0*/  @!PT LDS RZ, [RZ] ;  /* 0x00000000fffff984 */ /* 0x000fe20000000800 */
[----:B------:R-:W-:Y:S01]  /*2d00*/  @!PT LDS RZ, [RZ] ;  /* 0x00000000fffff984 */ /* 0x000fe20000000800 */
[----:B------:R-:W-:Y:S01]  /*2d10*/  @!PT LDS RZ, [RZ] ;  /* 0x00000000fffff984 */ /* 0x000fe20000000800 */
[----:B------:R2:W-:Y:S06]  /*2d20*/  MEMBAR.ALL.CTA ;  /* 0x0000000000007992 */ /* 0x0005ec0000008000 */
[----:B--2---:R-:W2:Y:S01]  /*2d30*/  FENCE.VIEW.ASYNC.S ;  /* 0x00000000000073c6 */ /* 0x004ea20000000000 */
[----:B------:R-:W-:Y:S01]  /*2d40*/  SEL R11, R11, RZ, P1 ;  /* 0x000000ff0b0b7207 */ /* 0x000fe20000800000 */
[----:B--2---:R2:W-:Y:S01]  /*2d50*/  SYNCS.ARRIVE.TRANS64.RED.A1T0 RZ, [R0+URZ], RZ ;  /* 0x000000ff00ff79a7 */ /* 0x0045e200081004ff */
[----:B-1----:R-:W-:-:S02]  /*2d60*/  LOP3.LUT P3, RZ, R6, 0x1, RZ, 0xc0, !PT ;  /* 0x0000000106ff7812 */ /* 0x002fc4000786c0ff */
[----:B------:R-:W-:-:S04]  /*2d70*/  SEL R5, RZ, 0x1, P0 ;  /* 0x00000001ff057807 */ /* 0x000fc80000000000 */
[----:B------:R-:W-:Y:S02]  /*2d80*/  LOP3.LUT R8, R8, R5, RZ, 0x3c, !PT ;  /* 0x0000000508087212 */ /* 0x000fe400078e3cff */
[----:B--2---:R-:W-:-:S04]  /*2d90*/  SEL R0, RZ, 0x1, P1 ;  /* 0x00000001ff007807 */ /* 0x004fc80000800000 */
[----:B------:R-:W-:Y:S01]  /*2da0*/  LOP3.LUT R9, R9, R0, RZ, 0x3c, !PT ;  /* 0x0000000009097212 */ /* 0x000fe200078e3cff */
[----:B------:R-:W-:Y:S06]  /*2db0*/  @P3 BRA `(.L_x_51) ;  /* 0xfffffffc002c3947 */ /* 0x000fec000383ffff */
[----:B------:R-:W-:Y:S01]  /*2dc0*/  ULEA UR5, UR6, UR37, 0x3 ;  /* 0x0000002506057291 */ /* 0x000fe2000f8e18ff */
[----:B------:R-:W-:-:S08]  /*2dd0*/  SHF.L.U32 R3, R12, 0x1f, RZ ;  /* 0x0000001f0c037819 */ /* 0x000fd000000006ff */
[----:B------:R-:W1:Y:S02]  /*2de0*/  SYNCS.PHASECHK.TRANS64 P0, [UR5+0xa0], R3 ;  /* 0x0000a003ff0075a7 */ /* 0x000e640008001005 */
[----:B-1----:R-:W-:Y:S05]  /*2df0*/  @P0 BRA `(.L_x_52) ;  /* 0x0000000000080947 */ /* 0x002fea0003800000 */
[----:B------:R-:W1:Y:S02]  /*2e00*/  SYNCS.PHASECHK.TRANS64.TRYWAIT P0, [UR5+0xa0], R3 ;  /* 0x0000a003ff0075a7 */ /* 0x000e640008001105 */
[----:B-1----:R-:W-:Y:S05]  /*2e10*/  @!P0 BRA `(.L_x_53) ;  /* 0x0000008c00688947 */ /* 0x002fea0003800000 */
.L_x_52:
[----:B------:R-:W-:-:S04]  /*2e20*/  UIADD3 UR4, UPT, UPT, UR6, 0x1, URZ ;  /* 0x0000000106047890 */ /* 0x000fc8000fffe0ff */
[----:B------:R-:W-:-:S04]  /*2e30*/  UISETP.NE.AND UP0, UPT, UR4, 0x2, UPT ;  /* 0x000000020400788c */ /* 0x000fc8000bf05270 */
[----:B------:R-:W-:Y:S02]  /*2e40*/  USEL UR7, URZ, 0x1, UP0 ;  /* 0x00000001ff077887 */ /* 0x000fe40008000000 */
[----:B------:R-:W-:-:S04]  /*2e50*/  USEL UR4, UR4, URZ, UP0 ;  /* 0x000000ff04047287 */ /* 0x000fc80008000000 */
[----:B------:R-:W-:Y:S01]  /*2e60*/  ULEA UR4, UR4, UR37, 0x3 ;  /* 0x0000002504047291 */ /* 0x000fe2000f8e18ff */
[----:B-1----:R-:W-:-:S04]  /*2e70*/  LOP3.LUT R3, R12, UR7, RZ, 0x3c, !PT ;  /* 0x000000070c037c12 */ /* 0x002fc8000f8e3cff */
[----:B------:R-:W-:-:S04]  /*2e80*/  SHF.L.U32 R0, R3, 0x1f, RZ ;  /* 0x0000001f03007819 */ /* 0x000fc800000006ff */
[----:B------:R-:W1:Y:S02]  /*2e90*/  SYNCS.PHASECHK.TRANS64 P0, [UR4+0xa0], R0 ;  /* 0x0000a000ff0075a7 */ /* 0x000e640008001004 */
[----:B-1----:R-:W-:Y:S05]  /*2ea0*/  @P0 EXIT ;  /* 0x000000000000094d */ /* 0x002fea0003800000 */
[----:B------:R-:W-:Y:S02]  /*2eb0*/  SHF.L.U32 R3, R3, 0x1f, RZ ;  /* 0x0000001f03037819 */ /* 0x000fe400000006ff */
[----:B------:R-:W-:-:S07]  /*2ec0*/  MOV R0, UR4 ;  /* 0x0000000400007c02 */ /* 0x000fce0008000f00 */
.L_x_54:
[----:B-1----:R1:W2:Y:S02]  /*2ed0*/  SYNCS.PHASECHK.TRANS64.TRYWAIT P0, [R0+URZ+0xa0], R3 ;  /* 0x0000a003000075a7 */ /* 0x0022a400080011ff */
[----:B--2---:R-:W-:Y:S05]  /*2ee0*/  @!P0 NANOSLEEP.SYNCS 0x989680 ;  /* 0x009896800000895d */ /* 0x004fea0003900000 */
[----:B------:R-:W2:Y:S02]  /*2ef0*/  @!P0 SYNCS.PHASECHK.TRANS64 P0, [R0+URZ+0xa0], R3 ;  /* 0x0000a003000085a7 */ /* 0x000ea400080010ff */
[----:B--2---:R-:W-:Y:S05]  /*2f00*/  @P0 EXIT ;  /* 0x000000000000094d */ /* 0x004fea0003800000 */
[----:B------:R-:W-:Y:S05]  /*2f10*/  BRA `(.L_x_54) ;  /* 0xfffffffc00ec7947 */ /* 0x000fea000383ffff */
.L_x_47:
[----:B------:R-:W-:Y:S05]  /*2f20*/  BRA.U UP4, `(.L_x_55) ;  /* 0x0000001504487547 */ /* 0x000fea000b800000 */
[----:B------:R-:W-:Y:S01]  /*2f30*/  UMOV UR6, 0x40 ;  /* 0x0000004000067882 */ /* 0x000fe20000000000 */
[----:B------:R-:W-:Y:S01]  /*2f40*/  NOP ;  /* 0x0000000000007918 */ /* 0x000fe20000000000 */
[----:B------:R-:W-:Y:S01]  /*2f50*/  ULEA UR6, UR37, UR6, 0x18 ;  /* 0x0000000625067291 */ /* 0x000fe2000f8ec0ff */
[----:B------:R-:W-:Y:S02]  /*2f60*/  UMOV UR7, 0x400 ;  /* 0x0000040000077882 */ /* 0x000fe40000000000 */
[----:B------:R-:W-:-:S06]  /*2f70*/  ULEA UR37, UR37, UR7, 0x18 ;  /* 0x0000000725257291 */ /* 0x000fcc000f8ec0ff */
[----:B------:R-:W1:Y:S02]  /*2f80*/  LDS.U8 R2, [UR6+0x1c] ;  /* 0x00001c06ff027984 */ /* 0x000e640008000000 */
[----:B-1----:R-:W-:-:S13]  /*2f90*/  ISETP.NE.AND P0, PT, R2, RZ, PT ;  /* 0x000000ff0200720c */ /* 0x002fda0003f05270 */
[----:B------:R-:W-:Y:S05]  /*2fa0*/  @P0 BRA `(.L_x_56) ;  /* 0x0000000400080947 */ /* 0x000fea0003800000 */
[----:B------:R-:W-:Y:S02]  /*2fb0*/  UISETP.NE.U32.AND UP0, UPT, UR5, 0x1, UPT ;  /* 0x000000010500788c */ /* 0x000fe4000bf05070 */
[----:B------:R-:W-:-:S07]  /*2fc0*/  UIADD3 UR8, UPT, UPT, UR6, 0x8, URZ ;  /* 0x0000000806087890 */ /* 0x000fce000fffe0ff */
[----:B------:R-:W-:Y:S05]  /*2fd0*/  BRA.U !UP0, `(.L_x_57) ;  /* 0x00000001089c7547 */ /* 0x000fea000b800000 */
[----:B------:R-:W-:Y:S01]  /*2fe0*/  ELECT P0, URZ, PT ;  /* 0x0000000000ff782f */ /* 0x000fe20003800000 */
[----:B------:R-:W-:-:S12]  /*2ff0*/  BSSY B0, `(.L_x_57) ;  /* 0x0000025000007945 */ /* 0x000fd80003800000 */
[----:B------:R-:W-:Y:S05]  /*3000*/  @!P0 BRA `(.L_x_58) ;  /* 0x00000000008c8947 */ /* 0x000fea0003800000 */
[----:B------:R-:W-:-:S05]  /*3010*/  UMOV UR7, 0x10 ;  /* 0x0000001000077882 */ /* 0x000fca0000000000 */
[----:B------:R-:W-:Y:S04]  /*3020*/  DEPBAR.LE SB1, 0x36 ;  /* 0x00009d800000791a */ /* 0x000fe80000000000 */
[----:B------:R-:W1:Y:S02]  /*3030*/  UTCATOMSWS.2CTA.FIND_AND_SET.ALIGN UP1, UR7, UR7 ;  /* 0x00000007000775e3 */ /* 0x000e640008220800 */
[----:B-1----:R-:W-:Y:S01]  /*3040*/  MOV R11, UR7 ;  /* 0x00000007000b7c02 */ /* 0x002fe20008000f00 */
[----:B------:R-:W-:Y:S06]  /*3050*/  BRA.U UP1, `(.L_x_59) ;  /* 0x0000000101187547 */ /* 0x000fec000b800000 */
.L_x_60:
[----:B------:R-:W-:Y:S05]  /*3060*/  NANOSLEEP 0x64 ;  /* 0x000000640000795d */ /* 0x000fea0003800000 */
[----:B------:R-:W-:-:S05]  /*3070*/  UMOV UR7, 0x10 ;  /* 0x0000001000077882 */ /* 0x000fca0000000000 */
[----:B------:R-:W-:Y:S04]  /*3080*/  DEPBAR.LE SB1, 0x36 ;  /* 0x00009d800000791a */ /* 0x000fe80000000000 */
[----:B------:R-:W1:Y:S02]  /*3090*/  UTCATOMSWS.2CTA.FIND_AND_SET.ALIGN UP1, UR7, UR7 ;  /* 0x00000007000775e3 */ /* 0x000e640008220800 */
[----:B-1----:R-:W-:Y:S01]  /*30a0*/  MOV R11, UR7 ;  /* 0x00000007000b7c02 */ /* 0x002fe20008000f00 */
[----:B------:R-:W-:Y:S05]  /*30b0*/  BRA.U !UP1, `(.L_x_60) ;  /* 0xfffffffd09e87547 */ /* 0x000fea000b83ffff */
.L_x_59:
[----:B------:R-:W1:Y:S01]  /*30c0*/  LDS R5, [UR6+0x10] ;  /* 0x00001006ff057984 */ /* 0x000e620008000800 */
[----:B------:R-:W-:Y:S01]  /*30d0*/  IMAD.U32 R3, RZ, RZ, UR37 ;  /* 0x00000025ff037e24 */ /* 0x000fe2000f8e00ff */
[----:B------:R-:W-:-:S03]  /*30e0*/  MOV R2, UR4 ;  /* 0x0000000400027c02 */ /* 0x000fc60008000f00 */
[----:B------:R-:W-:Y:S01]  /*30f0*/  VIADD R3, R3, 0x140 ;  /* 0x0000014003037836 */ /* 0x000fe20000000000 */
[----:B-1----:R-:W-:-:S04]  /*3100*/  SHF.L.U32 R5, R5, 0x1f, RZ ;  /* 0x0000001f05057819 */ /* 0x002fc800000006ff */
[----:B------:R-:W1:Y:S02]  /*3110*/  SYNCS.PHASECHK.TRANS64.TRYWAIT P0, [UR6+0x8], R5 ;  /* 0x00000805ff0075a7 */ /* 0x000e640008001106 */
[----:B-1----:R-:W-:Y:S05]  /*3120*/  @P0 BRA `(.L_x_61) ;  /* 0x0000000000080947 */ /* 0x002fea0003800000 */
[----:B------:R-:W1:Y:S02]  /*3130*/  SYNCS.PHASECHK.TRANS64.TRYWAIT P0, [UR6+0x8], R5 ;  /* 0x00000805ff0075a7 */ /* 0x000e640008001106 */
[----:B-1----:R-:W-:Y:S05]  /*3140*/  @!P0 BRA `(.L_x_62) ;  /* 0x0000008800b48947 */ /* 0x002fea0003800000 */
.L_x_61:
[----:B-1----:R-:W-:Y:S01]  /*3150*/  HFMA2 R4, -RZ, RZ, 0, 5.9604644775390625e-08 ;  /* 0x00000001ff047431 */ /* 0x002fe200000001ff */
[----:B------:R-:W-:Y:S01]  /*3160*/  UPRMT UR7, UR4, 0x654, UR8 ;  /* 0x0000065404077896 */ /* 0x000fe20008000008 */
[----:B------:R-:W-:Y:S01]  /*3170*/  IMAD.MOV.U32 R6, RZ, RZ, 0xffff ;  /* 0x0000ffffff067424 */ /* 0x000fe200078e00ff */
[----:B------:R-:W-:Y:S01]  /*3180*/  PRMT R2, R2, 0x654, R3 ;  /* 0x0000065402027816 */ /* 0x000fe20000000003 */
[----:B------:R-:W-:Y:S02]  /*3190*/  IMAD.MOV.U32 R5, RZ, RZ, 0x4 ;  /* 0x00000004ff057424 */ /* 0x000fe400078e00ff */
[----:B------:R-:W-:Y:S01]  /*31a0*/  IMAD.SHL.U32 R9, R11, 0x20, RZ ;  /* 0x000000200b097824 */ /* 0x000fe200078e00ff */
[----:B------:R-:W-:Y:S02]  /*31b0*/  MOV R3, UR7 ;  /* 0x0000000700037c02 */ /* 0x000fe40008000f00 */
[-C--:B------:R-:W-:Y:S01]  /*31c0*/  SHF.L.U32 R7, R6, R11.reuse, RZ ;  /* 0x0000000b06077219 */ /* 0x080fe200000006ff */
[----:B------:R1:W-:Y:S01]  /*31d0*/  SYNCS.ARRIVE.TRANS64.RED RZ, [UR7], R5 ;  /* 0x00000005ffff79a7 */ /* 0x0003e20008000407 */
[----:B------:R-:W-:Y:S01]  /*31e0*/  SHF.L.U32 R6, R4, R11, RZ ;  /* 0x0000000b04067219 */ /* 0x000fe200000006ff */
[----:B------:R1:W-:Y:S04]  /*31f0*/  STS [UR37+0x140], R9 ;  /* 0x00014009ff007988 */ /* 0x0003e80008000825 */
[----:B------:R1:W-:Y:S04]  /*3200*/  STAS [R2.64], R11 ;  /* 0x0000000b02007dbd */ /* 0x0003e8000c0008ff */
[----:B------:R1:W-:Y:S04]  /*3210*/  ATOMS.OR RZ, [UR6+0x14], R7 ;  /* 0x00001407ffff798c */ /* 0x0003e8000b000006 */
[----:B------:R1:W-:Y:S04]  /*3220*/  ATOMS.OR RZ, [UR6+0x18], R6 ;  /* 0x00001806ffff798c */ /* 0x0003e8000b000006 */
[----:B------:R1:W-:Y:S02]  /*3230*/  ATOMS.XOR RZ, [UR6+0x10], R4 ;  /* 0x00001004ffff798c */ /* 0x0003e4000b800006 */
.L_x_58:
[----:B------:R-:W-:Y:S05]  /*3240*/  BSYNC B0 ;  /* 0x0000000000007941 */ /* 0x000fea0003800000 */
.L_x_57:
[----:B------:R-:W-:Y:S05]  /*3250*/  BRA.U UP0, `(.L_x_63) ;  /* 0x00000001006c7547 */ /* 0x000fea000b800000 */
[----:B------:R-:W-:-:S03]  /*3260*/  UMOV UR7, 0xffffffff ;  /* 0xffffffff00077882 */ /* 0x000fc60000000000 */
[----:B------:R-:W-:Y:S05]  /*3270*/  BRA.DIV UR7, `(.L_x_64) ;  /* 0x0000008a07807947 */ /* 0x000fea000b800000 */
[----:B------:R-:W-:-:S13]  /*3280*/  ELECT P6, URZ, PT ;  /* 0x0000000000ff782f */ /* 0x000fda00038c0000 */
.L_x_202:
[----:B------:R-:W-:Y:S05]  /*3290*/  @!P6 BRA `(.L_x_63) ;  /* 0x00000000005ce947 */ /* 0x000fea0003800000 */
[----:B-1----:R-:W1:Y:S02]  /*32a0*/  LDS R3, [UR6+0x10] ;  /* 0x00001006ff037984 */ /* 0x002e640008000800 */
[----:B-1----:R-:W-:-:S04]  /*32b0*/  SHF.L.U32 R3, R3, 0x1f, RZ ;  /* 0x0000001f03037819 */ /* 0x002fc800000006ff */
[----:B------:R-:W1:Y:S02]  /*32c0*/  SYNCS.PHASECHK.TRANS64.TRYWAIT P0, [UR6+0x8], R3 ;  /* 0x00000803ff0075a7 */ /* 0x000e640008001106 */
[----:B-1----:R-:W-:Y:S05]  /*32d0*/  @P0 BRA `(.L_x_65) ;  /* 0x0000000000080947 */ /* 0x002fea0003800000 */
[----:B------:R-:W1:Y:S02]  /*32e0*/  SYNCS.PHASECHK.TRANS64.TRYWAIT P0, [UR6+0x8], R3 ;  /* 0x00000803ff0075a7 */ /* 0x000e640008001106 */
[----:B-1----:R-:W-:Y:S05]  /*32f0*/  @!P0 BRA `(.L_x_66) ;  /* 0x0000008800808947 */ /* 0x002fea0003800000 */
.L_x_65:
[----:B------:R-:W2:Y:S01]  /*3300*/  LDS R5, [UR37+0x140] ;  /* 0x00014025ff057984 */ /* 0x000ea20008000800 */
[----:B-1----:R-:W-:Y:S02]  /*3310*/  HFMA2 R2, -RZ, RZ, 0, 5.9604644775390625e-08 ;  /* 0x00000001ff027431 */ /* 0x002fe400000001ff */
[----:B------:R-:W-:Y:S01]  /*3320*/  IMAD.MOV.U32 R3, RZ, RZ, 0xffff ;  /* 0x0000ffffff037424 */ /* 0x000fe200078e00ff */
[----:B------:R-:W-:Y:S01]  /*3330*/  UPRMT UR7, UR4, 0x654, UR8 ;  /* 0x0000065404077896 */ /* 0x000fe20008000008 */
[----:B--2---:R-:W-:-:S03]  /*3340*/  IMAD.SHL.U32 R4, R5, 0x20, RZ ;  /* 0x0000002005047824 */ /* 0x004fc600078e00ff */
[-C--:B------:R-:W-:Y:S02]  /*3350*/  SHF.L.U32 R3, R3, R5.reuse, RZ ;  /* 0x0000000503037219 */ /* 0x080fe400000006ff */
[----:B------:R-:W-:Y:S01]  /*3360*/  SHF.L.U32 R5, R2, R5, RZ ;  /* 0x0000000502057219 */ /* 0x000fe200000006ff */
[----:B------:R2:W-:Y:S04]  /*3370*/  STS [UR37+0x140], R4 ;  /* 0x00014004ff007988 */ /* 0x0005e80008000825 */
[----:B------:R2:W-:Y:S04]  /*3380*/  ATOMS.OR RZ, [UR6+0x14], R3 ;  /* 0x00001403ffff798c */ /* 0x0005e8000b000006 */
[----:B------:R2:W-:Y:S01]  /*3390*/  ATOMS.OR RZ, [UR6+0x18], R5 ;  /* 0x00001805ffff798c */ /* 0x0005e2000b000006 */
[----:B------:R-:W-:Y:S03]  /*33a0*/  SYNCS.ARRIVE.TRANS64.RED.A1T0 RZ, [UR7], RZ ;  /* 0x000000ffffff79a7 */ /* 0x000fe60008100407 */
[----:B------:R2:W-:Y:S01]  /*33b0*/  ATOMS.XOR RZ, [UR6+0x10], R2 ;  /* 0x00001002ffff798c */ /* 0x0005e2000b800006 */
[----:B------:R-:W-:Y:S05]  /*33c0*/  BRA `(.L_x_63) ;  /* 0x0000000000107947 */ /* 0x000fea0003800000 */
.L_x_56:
[----:B------:R-:W-:-:S05]  /*33d0*/  MOV R2, 0xffffffff ;  /* 0xffffffff00027802 */ /* 0x000fca0000000f00 */
[----:B------:R1:W-:Y:S02]  /*33e0*/  STS [UR37+0x140], R2 ;  /* 0x00014002ff007988 */ /* 0x0003e40008000825 */
[----:B-1----:R-:W-:Y:S02]  /*33f0*/  MOV R2, 0x3410 ;  /* 0x0000341000027802 */ /* 0x002fe40000000f00 */
[----:B-----5:R-:W-:Y:S05]  /*3400*/  CALL.REL.NOINC `($__internal_1_$__cuda_sm10x_tcgen05_guardrail_trap_phase_invalid_during_alloc) ;  /* 0x0000009400047944 */ /* 0x020fea0003c00000 */
.L_x_63:
[----:B------:R-:W-:Y:S05]  /*3410*/  WARPSYNC.ALL ;  /* 0x0000000000007948 */ /* 0x000fea0003800000 */
[----:B------:R-:W3:Y:S01]  /*3420*/  S2UR UR7, SR_CgaCtaId ;  /* 0x00000000000779c3 */ /* 0x000ee20000008800 */
[----:B------:R-:W-:Y:S01]  /*3430*/  UMOV UR6, 0x400 ;  /* 0x0000040000067882 */ /* 0x000fe20000000000 */
[----:B------:R-:W-:-:S06]  /*3440*/  NOP ;  /* 0x0000000000007918 */ /* 0x000fcc0000000000 */
[----:B------:R-:W-:Y:S06]  /*3450*/  BAR.ARV 0x6, 0xa0 ;  /* 0x0182800000007b1d */ /* 0x000fec0000002000 */
[----:B------:R-:W4:Y:S01]  /*3460*/  LDCU UR8, c[0x0][0x38c] ;  /* 0x00007180ff0877ac */ /* 0x000f220008000800 */
[----:B------:R-:W-:Y:S01]  /*3470*/  LOP3.LUT R0, R0, 0xffff, RZ, 0xc0, !PT ;  /* 0x0000ffff00007812 */ /* 0x000fe200078ec0ff */
[----:B-1----:R-:W-:Y:S01]  /*3480*/  IMAD.MOV.U32 R9, RZ, RZ, 0x1 ;  /* 0x00000001ff097424 */ /* 0x002fe200078e00ff */
[----:B------:R-:W-:Y:S01]  /*3490*/  LOP3.LUT R8, R8, 0xffff, RZ, 0xc0, !PT ;  /* 0x0000ffff08087812 */ /* 0x000fe200078ec0ff */
[----:B------:R-:W-:Y:S01]  /*34a0*/  UMOV UR19, URZ ;  /* 0x000000ff00137c82 */ /* 0x000fe20008000000 */
[----:B------:R-:W-:Y:S01]  /*34b0*/  R2UR UR10, R0 ;  /* 0x00000000000a72ca */ /* 0x000fe200000e0000 */
[----:B------:R-:W-:Y:S01]  /*34c0*/  UMOV UR18, URZ ;  /* 0x000000ff00127c82 */ /* 0x000fe20008000000 */
[----:B------:R-:W-:Y:S01]  /*34d0*/  R2UR UR11, R8 ;  /* 0x00000000080b72ca */ /* 0x000fe200000e0000 */
[----:B------:R-:W-:Y:S01]  /*34e0*/  IMAD.MOV.U32 R8, RZ, RZ, RZ ;  /* 0x000000ffff087224 */ /* 0x000fe200078e00ff */
[----:B------:R-:W-:Y:S01]  /*34f0*/  UMOV UR17, URZ ;  /* 0x000000ff00117c82 */ /* 0x000fe20008000000 */
[----:B---3--:R-:W-:-:S02]  /*3500*/  ULEA UR7, UR7, UR6, 0x18 ;  /* 0x0000000607077291 */ /* 0x008fc4000f8ec0ff */
[----:B------:R-:W-:Y:S02]  /*3510*/  UISETP.NE.AND UP2, UPT, UR5, URZ, UPT ;  /* 0x000000ff0500728c */ /* 0x000fe4000bf45270 */
[----:B------:R-:W-:Y:S02]  /*3520*/  UIADD3 UR12, UPT, UPT, UR7, 0x8400, URZ ;  /* 0x00008400070c7890 */ /* 0x000fe4000fffe0ff */
[----:B------:R-:W-:Y:S02]  /*3530*/  UIADD3 UR13, UPT, UPT, UR7, 0x28400, URZ ;  /* 0x00028400070d7890 */ /* 0x000fe4000fffe0ff */
[----:B----4-:R-:W-:Y:S01]  /*3540*/  UIADD3 UR8, UPT, UPT, UR8, 0x3f, URZ ;  /* 0x0000003f08087890 */ /* 0x010fe2000fffe0ff */
[----:B--2---:R-:W1:Y:S01]  /*3550*/  LDS R2, [UR7+0x140] ;  /* 0x00014007ff027984 */ /* 0x004e620008000800 */
[----:B------:R-:W-:Y:S02]  /*3560*/  USHF.R.U32.HI UR12, URZ, 0x4, UR12 ;  /* 0x00000004ff0c7899 */ /* 0x000fe4000801160c */
[----:B------:R-:W-:-:S02]  /*3570*/  USHF.R.S32.HI UR6, URZ, 0x1f, UR8 ;  /* 0x0000001fff067899 */ /* 0x000fc40008011408 */
[----:B------:R-:W-:Y:S02]  /*3580*/  USHF.R.U32.HI UR13, URZ, 0x4, UR13 ;  /* 0x00000004ff0d7899 */ /* 0x000fe4000801160d */
[----:B------:R-:W-:Y:S02]  /*3590*/  ULEA.HI UR6, UR6, UR8, URZ, 0x6 ;  /* 0x0000000806067291 */ /* 0x000fe4000f8f30ff */
[----:B------:R-:W-:Y:S02]  /*35a0*/  ULOP3.LUT UR12, UR12, 0x3fff, URZ, 0xc0, !UPT ;  /* 0x00003fff0c0c7892 */ /* 0x000fe4000f8ec0ff */
[----:B------:R-:W-:Y:S02]  /*35b0*/  USHF.R.S32.HI UR6, URZ, 0x6, UR6 ;  /* 0x00000006ff067899 */ /* 0x000fe40008011406 */
[----:B------:R-:W-:Y:S02]  /*35c0*/  ULOP3.LUT UR13, UR13, 0x3fff, URZ, 0xc0, !UPT ;  /* 0x00003fff0d0d7892 */ /* 0x000fe4000f8ec0ff */
[----:B------:R-:W-:Y:S01]  /*35d0*/  UISETP.LT.AND UP0, UPT, UR6, 0x1, UPT ;  /* 0x000000010600788c */ /* 0x000fe2000bf01270 */
[----:B------:R-:W-:Y:S01]  /*35e0*/  UMOV UR36, 0x0 ;  /* 0x0000000000247882 */ /* 0x000fe20000000000 */
        /* <DEDUP_REMOVED lines=9> */
[----:B------:R-:W-:-:S02]  /*3680*/  ULOP3.LUT UR12, UR12, 0x10000, URZ, 0xfc, !UPT ;  /* 0x000100000c0c7892 */ /* 0x000fc4000f8efcff */
[----:B------:R-:W-:Y:S02]  /*3690*/  ULOP3.LUT UR13, UR13, 0x10000, URZ, 0xfc, !UPT ;  /* 0x000100000d0d7892 */ /* 0x000fe4000f8efcff */
[----:B------:R-:W-:Y:S01]  /*36a0*/  USEL UR20, UR6, 0x1, !UP0 ;  /* 0x0000000106147887 */ /* 0x000fe2000c000000 */
[----:B------:R-:W-:Y:S01]  /*36b0*/  UMOV UR26, 0x0 ;  /* 0x00000000001a7882 */ /* 0x000fe20000000000 */
[----:B------:R-:W-:Y:S01]  /*36c0*/  UMOV UR27, 0x10200910 ;  /* 0x10200910001b7882 */ /* 0x000fe20000000000 */
[----:B------:R-:W-:Y:S01]  /*36d0*/  UMOV UR24, 0x0 ;  /* 0x0000000000187882 */ /* 0x000fe20000000000 */
[----:B------:R-:W-:Y:S01]  /*36e0*/  UMOV UR25, 0x10200910 ;  /* 0x1020091000197882 */ /* 0x000fe20000000000 */
[----:B------:R-:W-:Y:S01]  /*36f0*/  UMOV UR22, 0x0 ;  /* 0x0000000000167882 */ /* 0x000fe20000000000 */
[----:B------:R-:W-:Y:S01]  /*3700*/  UMOV UR23, 0x10200910 ;  /* 0x1020091000177882 */ /* 0x000fe20000000000 */
[----:B-1----:R-:W-:Y:S02]  /*3710*/  R2UR UR21, R2 ;  /* 0x00000000021572ca */ /* 0x002fe400000e0000 */
[----:B------:R-:W-:-:S13]  /*3720*/  CS2R R2, SRZ ;  /* 0x0000000000027805 */ /* 0x000fda000001ff00 */
.L_x_74:
[C---:B------:R-:W-:Y:S02]  /*3730*/  LEA R0, R8.reuse, UR7, 0x3 ;  /* 0x0000000708007c11 */ /* 0x040fe4000f8e18ff */
[----:B------:R-:W-:Y:S02]  /*3740*/  SHF.L.U32 R5, R3, 0x1f, RZ ;  /* 0x0000001f03057819 */ /* 0x000fe400000006ff */
[----:B------:R-:W-:Y:S02]  /*3750*/  LEA R4, R8, UR7, 0x4 ;  /* 0x0000000708047c11 */ /* 0x000fe4000f8e20ff */
[----:B------:R-:W1:Y:S02]  /*3760*/  SYNCS.PHASECHK.TRANS64.TRYWAIT P0, [R0+URZ+0x90], R5 ;  /* 0x00009005000075a7 */ /* 0x000e6400080011ff */
[----:B-1-3--:R-:W-:Y:S05]  /*3770*/  @!P0 BRA `(.L_x_67) ;  /* 0x0000008400788947 */ /* 0x00afea0003800000 */
.L_x_203:
[----:B-1----:R-:W1:Y:S01]  /*3780*/  LDS.128 R4, [R4+0x120] ;  /* 0x0001200004047984 */ /* 0x002e620000000c00 */
[----:B------:R-:W-:Y:S02]  /*3790*/  VIADD R0, R0, 0xa0 ;  /* 0x000000a000007836 */ /* 0x000fe40000000000 */
[----:B------:R-:W-:Y:S01]  /*37a0*/  VIADD R8, R8, 0x1 ;  /* 0x0000000108087836 */ /* 0x000fe20000000000 */
[----:B------:R-:W-:Y:S01]  /*37b0*/  @!PT LDS RZ, [RZ] ;  /* 0x00000000fffff984 */ /* 0x000fe20000000800 */
[----:B------:R-:W-:Y:S01]  /*37c0*/  @!PT LDS RZ, [RZ] ;  /* 0x00000000fffff984 */ /* 0x000fe20000000800 */
[----:B------:R-:W-:Y:S01]  /*37d0*/  @!PT LDS RZ, [RZ] ;  /* 0x00000000fffff984 */ /* 0x000fe20000000800 */
[----:B------:R-:W-:Y:S01]  /*37e0*/  @!PT LDS RZ, [RZ] ;  /* 0x00000000fffff984 */ /* 0x000fe20000000800 */
[----:B------:R2:W-:Y:S06]  /*37f0*/  MEMBAR.ALL.CTA ;  /* 0x0000000000007992 */ /* 0x0005ec0000008000 */
[----:B--2---:R-:W2:Y:S01]  /*3800*/  FENCE.VIEW.ASYNC.S ;  /* 0x00000000000073c6 */ /* 0x004ea20000000000 */
[----:B------:R-:W-:-:S04]  /*3810*/  PRMT R0, RZ, 0x654, R0 ;  /* 0x00000654ff007816 */ /* 0x000fc80000000000 */
[----:B--2---:R2:W-:Y:S01]  /*3820*/  SYNCS.ARRIVE.TRANS64.RED.A1T0 RZ, [R0+URZ], RZ ;  /* 0x000000ff00ff79a7 */ /* 0x0045e200081004ff */
[----:B-1----:R-:W-:Y:S01]  /*3830*/  LOP3.LUT P1, RZ, R6, 0x1, RZ, 0xc0, !PT ;  /* 0x0000000106ff7812 */ /* 0x002fe2000782c0ff */
[----:B--2---:R-:W-:-:S12]  /*3840*/  BRA.U UP2, `(.L_x_68) ;  /* 0x0000000502587547 */ /* 0x004fd8000b800000 */
[----:B------:R-:W1:Y:S01]  /*3850*/  LDCU UR8, c[0x0][0x38c] ;  /* 0x00007180ff0877ac */ /* 0x000e620008000800 */
[----:B------:R-:W-:Y:S02]  /*3860*/  PLOP3.LUT P2, PT, PT, PT, PT, 0x80, 0x8 ;  /* 0x000000000008781c */ /* 0x000fe40003f4f070 */
[----:B------:R-:W-:Y:S01]  /*3870*/  SHF.L.U32 R5, R9, 0x1f, RZ ;  /* 0x0000001f09057819 */ /* 0x000fe200000006ff */
[----:B-1----:R-:W-:Y:S02]  /*3880*/  UISETP.GE.AND UP0, UPT, UR8, 0x1, UPT ;  /* 0x000000010800788c */ /* 0x002fe4000bf06270 */
[----:B------:R-:W-:-:S04]  /*3890*/  ULEA UR8, UR19, UR7, 0x3 ;  /* 0x0000000713087291 */ /* 0x000fc8000f8e18ff */
[----:B------:R-:W-:-:S05]  /*38a0*/  PLOP3.LUT P0, PT, PT, PT, UP0, 0x80, 0x8 ;  /* 0x000000000008781c */ /* 0x000fca0003f0f008 */
[----:B------:R-:W-:-:S08]  /*38b0*/  @UP0 ULEA UR9, UR18, UR7, 0x3 ;  /* 0x0000000712090291 */ /* 0x000fd0000f8e18ff */
[----:B------:R-:W-:-:S04]  /*38c0*/  @P0 SHF.L.U32 R0, R2, 0x1f, RZ ;  /* 0x0000001f02000819 */ /* 0x000fc800000006ff */
[----:B------:R1:W2:Y:S01]  /*38d0*/  @P0 SYNCS.PHASECHK.TRANS64.TRYWAIT P2, [UR9], R0 ;  /* 0x00000000ff0005a7 */ /* 0x0002a20008041109 */
[----:B------:R-:W-:Y:S01]  /*38e0*/  ULEA UR9, UR19, UR21, 0x7 ;  /* 0x0000001513097291 */ /* 0x000fe2000f8e38ff */
[----:B------:R-:W3:Y:S02]  /*38f0*/  SYNCS.PHASECHK.TRANS64.TRYWAIT P0, [UR8+0xd0], R5 ;  /* 0x0000d005ff0075a7 */ /* 0x000ee40008001108 */
[----:B-123--:R-:W-:Y:S09]  /*3900*/  @!P0 BRA `(.L_x_69) ;  /* 0x0000008400288947 */ /* 0x00eff20003800000 */
.L_x_205:
[----:B------:R-:W-:Y:S01]  /*3910*/  UMOV UR16, UR17 ;  /* 0x0000001100107c82 */ /* 0x000fe20008000000 */
[----:B------:R-:W-:Y:S05]  /*3920*/  BRA.U !UP0, `(.L_x_70) ;  /* 0x0000000508107547 */ /* 0x000fea000b800000 */
[----:B------:R-:W-:Y:S02]  /*3930*/  UIADD3 UR16, UPT, UPT, UR20, UR17, URZ ;  /* 0x0000001114107290 */ /* 0x000fe4000fffe0ff */
[----:B------:R-:W-:Y:S01]  /*3940*/  UPLOP3.LUT UP3, UPT, UPT, UPT, UPT, 0x40, 0x4 ;  /* 0x000000000004789c */ /* 0x000fe20003f6e870 */
[----:B------:R-:W-:Y:S01]  /*3950*/  UMOV UR15, UR6 ;  /* 0x00000006000f7c82 */ /* 0x000fe20008000000 */
[----:B------:R-:W-:-:S09]  /*3960*/  UMOV UR58, UR18 ;  /* 0x00000012003a7c82 */ /* 0x000fd20008000000 */
.L_x_73:
[----:B--2---:R-:W-:Y:S01]  /*3970*/  ULEA UR14, UR58, UR7, 0x3 ;  /* 0x000000073a0e7291 */ /* 0x004fe2000f8e18ff */
[----:B---3--:R-:W-:Y:S11]  /*3980*/  @P2 BRA `(.L_x_71) ;  /* 0x00000000000c2947 */ /* 0x008ff60003800000 */
[----:B-1----:R-:W-:Y:S04]  /*3990*/  SHF.L.U32 R5, R2, 0x1f, RZ ;  /* 0x0000001f02057819 */ /* 0x002fe800000006ff */
[----:B------:R-:W1:Y:S02]  /*39a0*/  SYNCS.PHASECHK.TRANS64.TRYWAIT P0, [UR14], R5 ;  /* 0x00000005ff0075a7 */ /* 0x000e64000800110e */
[----:B-1----:R-:W-:Y:S05]  /*39b0*/  @!P0 BRA `(.L_x_72) ;  /* 0x0000008400148947 */ /* 0x002fea0003800000 */
.L_x_71:
[----:B------:R-:W-:Y:S01]  /*39c0*/  UISETP.NE.AND UP0, UPT, UR15, 0x1, UPT ;  /* 0x000000010f00788c */ /* 0x000fe2000bf05270 */
[----:B------:R-:W-:Y:S01]  /*39d0*/  PLOP3.LUT P2, PT, PT, PT, PT, 0x80, 0x8 ;  /* 0x000000000008781c */ /* 0x000fe20003f4f070 */
[----:B------:R-:W-:Y:S02]  /*39e0*/  UIADD3 UR18, UPT, UPT, UR58, 0x1, URZ ;  /* 0x000000013a127890 */ /* 0x000fe4000fffe0ff */
[----:B------:R-:W-:Y:S02]  /*39f0*/  ULEA UR68, UR58, UR13, 0xa ;  /* 0x0000000d3a447291 */ /* 0x000fe4000f8e50ff */
[----:B------:R-:W-:Y:S01]  /*3a00*/  UISETP.NE.AND UP1, UPT, UR18, 0x4, UPT ;  /* 0x000000041200788c */ /* 0x000fe2000bf25270 */
[----:B------:R-:W-:Y:S01]  /*3a10*/  PLOP3.LUT P0, PT, PT, PT, UP0, 0x80, 0x8 ;  /* 0x000000000008781c */ /* 0x000fe20003f0f008 */
[----:B------:R-:W-:Y:S02]  /*3a20*/  ULEA UR66, UR58, UR12, 0xb ;  /* 0x0000000c3a427291 */ /* 0x000fe4000f8e58ff */
[----:B------:R-:W-:Y:S02]  /*3a30*/  USEL UR39, URZ, 0x1, UP1 ;  /* 0x00000001ff277887 */ /* 0x000fe40008800000 */
[----:B------:R-:W-:Y:S02]  /*3a40*/  USEL UR18, UR18, URZ, UP1 ;  /* 0x000000ff12127287 */ /* 0x000fe40008800000 */
[----:B------:R-:W-:Y:S02]  /*3a50*/  UIADD3 UR64, UPT, UPT, UR68, 0x2, URZ ;  /* 0x0000000244407890 */ /* 0x000fe4000fffe0ff */
[----:B------:R-:W-:Y:S01]  /*3a60*/  @UP0 ULEA UR38, UR18, UR7, 0x3 ;  /* 0x0000000712260291 */ /* 0x000fe2000f8e18ff */
[----:B------:R-:W-:Y:S01]  /*3a70*/  LOP3.LUT R2, R2, UR39, RZ, 0x3c, !PT ;  /* 0x0000002702027c12 */ /* 0x000fe2000f8e3cff */
[----:B------:R-:W-:Y:S02]  /*3a80*/  UIADD3 UR62, UPT, UPT, UR66, 0x2, URZ ;  /* 0x00000002423e7890 */ /* 0x000fe4000fffe0ff */
[----:B------:R-:W-:Y:S01]  /*3a90*/  UIADD3 UR60, UPT, UPT, UR68, 0x4, URZ ;  /* 0x00000004443c7890 */ /* 0x000fe2000fffe0ff */
[----:B-1----:R-:W-:Y:S01]  /*3aa0*/  @P0 SHF.L.U32 R0, R2, 0x1f, RZ ;  /* 0x0000001f02000819 */ /* 0x002fe200000006ff */
[----:B------:R-:W-:Y:S02]  /*3ab0*/  UIADD3 UR58, UPT, UPT, UR66, 0x4, URZ ;  /* 0x00000004423a7890 */ /* 0x000fe4000fffe0ff */
[----:B------:R-:W-:Y:S01]  /*3ac0*/  UIADD3 UR56, UPT, UPT, UR68, 0x6, URZ ;  /* 0x0000000644387890 */ /* 0x000fe2000fffe0ff */
[----:B------:R2:W3:Y:S01]  /*3ad0*/  @P0 SYNCS.PHASECHK.TRANS64.TRYWAIT P2, [UR38], R0 ;  /* 0x00000000ff0005a7 */ /* 0x0004e20008041126 */
[----:B------:R-:W-:Y:S02]  /*3ae0*/  UIADD3 UR54, UPT, UPT, UR66, 0x6, URZ ;  /* 0x0000000642367890 */ /* 0x000fe4000fffe0ff */
        /* <DEDUP_REMOVED lines=10> */
[----:B------:R-:W-:Y:S02]  /*3b90*/  UIADD3 UR15, UPT, UPT, UR15, -0x1, URZ ;  /* 0xffffffff0f0f7890 */ /* 0x000fe4000fffe0ff */
[----:B------:R-:W-:Y:S01]  /*3ba0*/  UISETP.NE.AND UP0, UPT, UR17, UR16, UPT ;  /* 0x000000101100728c */ /* 0x000fe2000bf05270 */
[----:B------:R-:W-:Y:S01]  /*3bb0*/  UMOV UR69, 0x40004040 ;  /* 0x4000404000457882 */ /* 0x000fe20000000000 */
[----:B------:R-:W-:Y:S01]  /*3bc0*/  UMOV UR67, 0x40004040 ;  /* 0x4000404000437882 */ /* 0x000fe20000000000 */
[----:B------:R-:W-:Y:S01]  /*3bd0*/  UMOV UR65, 0x40004040 ;  /* 0x4000404000417882 */ /* 0x000fe20000000000 */
[----:B------:R-:W-:Y:S01]  /*3be0*/  UTCHMMA.2CTA gdesc[UR66], gdesc[UR68], tmem[UR9], tmem[UR36], idesc[UR37], UP3 ;  /* 0x00ff2444420075ea */ /* 0x000fe20009a00009 */
[----:B------:R-:W-:Y:S01]  /*3bf0*/  UPLOP3.LUT UP3, UPT, UPT, UPT, UPT, 0x80, 0x8 ;  /* 0x000000000008789c */ /* 0x000fe20003f6f070 */
[----:B------:R-:W-:Y:S01]  /*3c00*/  UMOV UR63, 0x40004040 ;  /* 0x40004040003f7882 */ /* 0x000fe20000000000 */
[----:B------:R-:W-:Y:S01]  /*3c10*/  UMOV UR61, 0x40004040 ;  /* 0x40004040003d7882 */ /* 0x000fe20000000000 */
[----:B------:R-:W-:Y:S01]  /*3c20*/  UTCHMMA.2CTA gdesc[UR62], gdesc[UR64], tmem[UR9], tmem[UR34], idesc[UR35], UPT ;  /* 0x00ff22403e0075ea */ /* 0x000fe2000ba00009 */
[----:B------:R-:W-:Y:S01]  /*3c30*/  UMOV UR59, 0x40004040 ;  /* 0x40004040003b7882 */ /* 0x000fe20000000000 */
[----:B------:R-:W-:Y:S01]  /*3c40*/  UMOV UR57, 0x40004040 ;  /* 0x4000404000397882 */ /* 0x000fe20000000000 */
[----:B------:R1:W-:Y:S01]  /*3c50*/  UTCHMMA.2CTA gdesc[UR58], gdesc[UR60], tmem[UR9], tmem[UR32], idesc[UR33], UPT ;  /* 0x00ff203c3a0075ea */ /* 0x0003e2000ba00009 */
        /* <DEDUP_REMOVED lines=11> */
[----:B------:R-:W-:Y:S01]  /*3d10*/  UMOV UR39, 0x40004040 ;  /* 0x4000404000277882 */ /* 0x000fe20000000000 */
[----:B------:R2:W-:Y:S01]  /*3d20*/  UTCHMMA.2CTA gdesc[UR42], gdesc[UR44], tmem[UR9], tmem[UR24], idesc[UR25], UPT ;  /* 0x00ff182c2a0075ea */ /* 0x0005e2000ba00009 */
[----:B------:R2:W-:Y:S01]  /*3d30*/  UTCHMMA.2CTA gdesc[UR38], gdesc[UR40], tmem[UR9], tmem[UR22], idesc[UR23], UPT ;  /* 0x00ff1628260075ea */ /* 0x0005e2000ba00009 */
[----:B------:R2:W-:Y:S01]  /*3d40*/  UTCBAR.2CTA.MULTICAST [UR14], URZ, UR11 ;  /* 0x000000ff0e0073e9 */ /* 0x0005e2000820080b */
[----:B-1----:R-:W-:Y:S01]  /*3d50*/  UMOV UR58, UR18 ;  /* 0x00000012003a7c82 */ /* 0x002fe20008000000 */
[----:B------:R-:W-:Y:S05]  /*3d60*/  BRA.U UP0, `(.L_x_73) ;  /* 0xfffffffd00007547 */ /* 0x000fea000b83ffff */
.L_x_70:
[----:B------:R-:W-:Y:S01]  /*3d70*/  UIADD3 UR8, UPT, UPT, UR8, 0xb0, URZ ;  /* 0x000000b008087890 */ /* 0x000fe2000fffe0ff */
[----:B------:R-:W-:-:S08]  /*3d80*/  UMOV UR17, UR16 ;  /* 0x0000001000117c82 */ /* 0x000fd00008000000 */
[----:B------:R4:W-:Y:S01]  /*3d90*/  UTCBAR.2CTA.MULTICAST [UR8], URZ, UR10 ;  /* 0x000000ff080073e9 */ /* 0x0009e2000820080a */
[----:B------:R-:W-:Y:S02]  /*3da0*/  NOP ;  /* 0x0000000000007918 */ /* 0x000fe40000000000 */
.L_x_68:
[----:B------:R-:W-:Y:S01]  /*3db0*/  UIADD3 UR19, UPT, UPT, UR19, 0x1, URZ ;  /* 0x0000000113137890 */ /* 0x000fe2000fffe0ff */
[----:B------:R-:W-:-:S03]  /*3dc0*/  ISETP.NE.AND P0, PT, R8, 0x2, PT ;  /* 0x000000020800780c */ /* 0x000fc60003f05270 */
[----:B------:R-:W-:Y:S01]  /*3dd0*/  UISETP.NE.AND UP0, UPT, UR19, 0x4, UPT ;  /* 0x000000041300788c */ /* 0x000fe2000bf05270 */
[----:B-12---:R-:W-:Y:S02]  /*3de0*/  SEL R0, RZ, 0x1, P0 ;  /* 0x00000001ff007807 */ /* 0x006fe40000000000 */
[----:B------:R-:W-:Y:S01]  /*3df0*/  SEL R8, R8, RZ, P0 ;  /* 0x000000ff08087207 */ /* 0x000fe20000000000 */
[----:B----4-:R-:W-:Y:S01]  /*3e00*/  USEL UR8, URZ, 0x1, UP0 ;  /* 0x00000001ff087887 */ /* 0x010fe20008000000 */
[----:B------:R-:W-:Y:S01]  /*3e10*/  LOP3.LUT R3, R3, R0, RZ, 0x3c, !PT ;  /* 0x0000000003037212 */ /* 0x000fe200078e3cff */
[----:B------:R-:W-:-:S04]  /*3e20*/  USEL UR19, UR19, URZ, UP0 ;  /* 0x000000ff13137287 */ /* 0x000fc80008000000 */
[----:B------:R-:W-:Y:S01]  /*3e30*/  LOP3.LUT R9, R9, UR8, RZ, 0x3c, !PT ;  /* 0x0000000809097c12 */ /* 0x000fe2000f8e3cff */
[----:B------:R-:W-:Y:S07]  /*3e40*/  @P1 BRA `(.L_x_74) ;  /* 0xfffffff800381947 */ /* 0x000fee000383ffff */
[----:B------:R-:W1:Y:S01]  /*3e50*/  S2UR UR6, SR_CgaCtaId ;  /* 0x00000000000679c3 */ /* 0x000e620000008800 */
[----:B------:R-:W-:Y:S01]  /*3e60*/  ELECT P0, URZ, PT ;  /* 0x0000000000ff782f */ /* 0x000fe20003800000 */
[----:B------:R-:W-:Y:S01]  /*3e70*/  HFMA2 R0, -RZ, RZ, 0, 5.9604644775390625e-08 ;  /* 0x00000001ff007431 */ /* 0x000fe200000001ff */
[----:B------:R-:W-:-:S05]  /*3e80*/  UMOV UR8, 0x40 ;  /* 0x0000004000087882 */ /* 0x000fca0000000000 */
[----:B------:R-:W-:Y:S01]  /*3e90*/  UVIRTCOUNT.DEALLOC.SMPOOL 0x80 ;  /* 0x000000800000784c */ /* 0x000fe20000000000 */
[----:B------:R-:W-:Y:S02]  /*3ea0*/  UISETP.NE.AND UP0, UPT, UR5, URZ, UPT ;  /* 0x000000ff0500728c */ /* 0x000fe4000bf05270 */
[----:B-1----:R-:W-:-:S09]  /*3eb0*/  ULEA UR6, UR6, UR8, 0x18 ;  /* 0x0000000806067291 */ /* 0x002fd2000f8ec0ff */
[----:B------:R1:W-:Y:S01]  /*3ec0*/  @P0 STS.U8 [UR6+0x1c], R0 ;  /* 0x00001c00ff000988 */ /* 0x0003e20008000006 */
[----:B------:R-:W-:Y:S05]  /*3ed0*/  BRA.U UP0, `(.L_x_75) ;  /* 0x0000000100a07547 */ /* 0x000fea000b800000 */
[----:B------:R-:W-:Y:S01]  /*3ee0*/  UIADD3 UR5, UPT, UPT, UR7, 0xd0, URZ ;  /* 0x000000d007057890 */ /* 0x000fe2000fffe0ff */
[----:B------:R-:W-:-:S03]  /*3ef0*/  SHF.L.U32 R3, R9, 0x1f, RZ ;  /* 0x0000001f09037819 */ /* 0x000fc600000006ff */
[----:B------:R-:W-:-:S09]  /*3f00*/  ULEA UR8, UR19, UR5, 0x3 ;  /* 0x0000000513087291 */ /* 0x000fd2000f8e18ff */
[----:B------:R-:W2:Y:S02]  /*3f10*/  SYNCS.PHASECHK.TRANS64.TRYWAIT P0, [UR8], R3 ;  /* 0x00000003ff0075a7 */ /* 0x000ea40008001108 */
[----:B--2---:R-:W-:Y:S05]  /*3f20*/  @!P0 BRA `(.L_x_76) ;  /* 0x0000007c00d08947 */ /* 0x004fea0003800000 */
.L_x_208:
        /* <DEDUP_REMOVED lines=9> */
.L_x_210:
        /* <DEDUP_REMOVED lines=9> */
.L_x_212:
[----:B------:R-:W-:-:S04]  /*4050*/  UIADD3 UR9, UPT, UPT, UR9, 0x1, URZ ;  /* 0x0000000109097890 */ /* 0x000fc8000fffe0ff */
[----:B------:R-:W-:-:S04]  /*4060*/  UISETP.NE.AND UP1, UPT, UR9, 0x4, UPT ;  /* 0x000000040900788c */ /* 0x000fc8000bf25270 */
[----:B------:R-:W-:Y:S02]  /*4070*/  USEL UR8, URZ, 0x1, UP1 ;  /* 0x00000001ff087887 */ /* 0x000fe40008800000 */
[----:B------:R-:W-:-:S04]  /*4080*/  USEL UR9, UR9, URZ, UP1 ;  /* 0x000000ff09097287 */ /* 0x000fc80008800000 */
[----:B------:R-:W-:Y:S01]  /*4090*/  ULEA UR9, UR9, UR5, 0x3 ;  /* 0x0000000509097291 */ /* 0x000fe2000f8e18ff */
[----:B-1----:R-:W-:-:S04]  /*40a0*/  LOP3.LUT R3, R2, UR8, RZ, 0x3c, !PT ;  /* 0x0000000802037c12 */ /* 0x002fc8000f8e3cff */
[----:B------:R-:W-:Y:S01]  /*40b0*/  SHF.L.U32 R3, R3, 0x1f, RZ ;  /* 0x0000001f03037819 */ /* 0x000fe200000006ff */
[----:B------:R-:W-:-:S04]  /*40c0*/  IMAD.U32 R0, RZ, RZ, UR9 ;  /* 0x00000009ff007e24 */ /* 0x000fc8000f8e00ff */
[----:B------:R1:W2:Y:S03]  /*40d0*/  SYNCS.PHASECHK.TRANS64.TRYWAIT P0, [R0+URZ], R3 ;  /* 0x00000003000075a7 */ /* 0x0002a600080011ff */
[----:B--2---:R-:W-:Y:S05]  /*40e0*/  @!P0 NANOSLEEP.SYNCS 0x989680 ;  /* 0x009896800000895d */ /* 0x004fea0003900000 */
[----:B------:R-:W2:Y:S02]  /*40f0*/  @!P0 SYNCS.PHASECHK.TRANS64 P0, [R0+URZ], R3 ;  /* 0x00000003000085a7 */ /* 0x000ea400080010ff */
[----:B--2---:R-:W-:Y:S05]  /*4100*/  @P0 BRA `(.L_x_79) ;  /* 0x0000000000200947 */ /* 0x004fea0003800000 */
.L_x_80:
[----:B--2---:R2:W4:Y:S02]  /*4110*/  SYNCS.PHASECHK.TRANS64.TRYWAIT P0, [R0+URZ], R3 ;  /* 0x00000003000075a7 */ /* 0x00452400080011ff */
[----:B----4-:R-:W-:Y:S05]  /*4120*/  @!P0 NANOSLEEP.SYNCS 0x989680 ;  /* 0x009896800000895d */ /* 0x010fea0003900000 */
[----:B------:R-:W4:Y:S02]  /*4130*/  @!P0 SYNCS.PHASECHK.TRANS64 P0, [R0+URZ], R3 ;  /* 0x00000003000085a7 */ /* 0x000f2400080010ff */
[----:B----4-:R-:W-:Y:S05]  /*4140*/  @!P0 BRA `(.L_x_80) ;  /* 0xfffffffc00f08947 */ /* 0x010fea000383ffff */
[----:B------:R-:W-:Y:S05]  /*4150*/  BRA `(.L_x_79) ;  /* 0x00000000000c7947 */ /* 0x000fea0003800000 */
.L_x_75:
[----:B------:R-:W-:-:S04]  /*4160*/  UIADD3 UR5, UPT, UPT, UR7, 0x110, URZ ;  /* 0x0000011007057890 */ /* 0x000fc8000fffe0ff */
[----:B------:R-:W-:-:S09]  /*4170*/  UPRMT UR5, UR4, 0x654, UR5 ;  /* 0x0000065404057896 */ /* 0x000fd20008000005 */
[----:B------:R-:W-:Y:S03]  /*4180*/  SYNCS.ARRIVE.TRANS64.RED.A1T0 RZ, [UR5], RZ ;  /* 0x000000ffffff79a7 */ /* 0x000fe60008100405 */
.L_x_79:
[----:B-12---:R-:W-:Y:S01]  /*4190*/  SHF.L.U32 R3, RZ, 0x1f, RZ ;  /* 0x0000001fff037819 */ /* 0x006fe200000006ff */
[----:B------:R-:W-:Y:S01]  /*41a0*/  UIADD3 UR5, UPT, UPT, UR7, 0x110, URZ ;  /* 0x0000011007057890 */ /* 0x000fe2000fffe0ff */
[----:B------:R-:W-:Y:S02]  /*41b0*/  PLOP3.LUT P0, PT, PT, PT, UP0, 0x80, 0x8 ;  /* 0x000000000008781c */ /* 0x000fe40003f0f008 */
[----:B------:R-:W1:Y:S02]  /*41c0*/  SYNCS.PHASECHK.TRANS64.TRYWAIT P1, [UR7+0x110], R3 ;  /* 0x00011003ff0075a7 */ /* 0x000e640008021107 */
[----:B-1----:R-:W-:Y:S09]  /*41d0*/  @!P1 BRA `(.L_x_81) ;  /* 0x0000007c006c9947 */ /* 0x002ff20003800000 */
.L_x_214:
[----:B------:R-:W-:Y:S01]  /*41e0*/  @!UP0 UPRMT UR5, UR4, 0x654, UR5 ;  /* 0x0000065404058896 */ /* 0x000fe20008000005 */
[----:B------:R-:W-:Y:S02]  /*41f0*/  UMOV UR8, 0xffff ;  /* 0x0000ffff00087882 */ /* 0x000fe40000000000 */
[----:B------:R-:W-:-:S06]  /*4200*/  UMOV UR4, 0x1 ;  /* 0x0000000100047882 */ /* 0x000fcc0000000000 */
[----:B------:R-:W-:Y:S01]  /*4210*/  @!P0 SYNCS.ARRIVE.TRANS64.RED.A1T0 RZ, [UR5], RZ ;  /* 0x000000ffffff89a7 */ /* 0x000fe20008100405 */
[----:B------:R-:W-:Y:S01]  /*4220*/  NOP ;  /* 0x0000000000007918 */ /* 0x000fe20000000000 */
[----:B-1----:R-:W1:Y:S01]  /*4230*/  LDS R0, [UR6+0x14] ;  /* 0x00001406ff007984 */ /* 0x002e620008000800 */
[----:B------:R-:W-:-:S04]  /*4240*/  ULOP3.LUT UR5, UR21, 0xffff, URZ, 0xc0, !UPT ;  /* 0x0000ffff15057892 */ /* 0x000fc8000f8ec0ff */
[----:B------:R-:W-:-:S04]  /*4250*/  USHF.R.U32.HI UR5, URZ, 0x5, UR5 ;  /* 0x00000005ff057899 */ /* 0x000fc80008011605 */
[----:B------:R-:W-:Y:S02]  /*4260*/  USHF.L.U32 UR8, UR8, UR5, URZ ;  /* 0x0000000508087299 */ /* 0x000fe400080006ff */
[----:B------:R-:W-:-:S04]  /*4270*/  USHF.L.U32 UR4, UR4, UR5, URZ ;  /* 0x0000000504047299 */ /* 0x000fc800080006ff */
[----:B-1----:R-:W-:-:S04]  /*4280*/  LOP3.LUT R0, R0, UR8, RZ, 0xc0, !PT ;  /* 0x0000000800007c12 */ /* 0x002fc8000f8ec0ff */
[----:B------:R-:W-:-:S13]  /*4290*/  ISETP.NE.AND P0, PT, R0, UR8, PT ;  /* 0x0000000800007c0c */ /* 0x000fda000bf05270 */
[----:B------:R-:W-:Y:S05]  /*42a0*/  @P0 BRA `(.L_x_82) ;  /* 0x0000000000580947 */ /* 0x000fea0003800000 */
[----:B------:R-:W1:Y:S02]  /*42b0*/  LDS R0, [UR6+0x18] ;  /* 0x00001806ff007984 */ /* 0x000e640008000800 */
[----:B-1----:R-:W-:-:S04]  /*42c0*/  LOP3.LUT R0, R0, UR4, RZ, 0xc0, !PT ;  /* 0x0000000400007c12 */ /* 0x002fc8000f8ec0ff */
[----:B------:R-:W-:-:S13]  /*42d0*/  ISETP.NE.AND P0, PT, R0, UR4, PT ;  /* 0x0000000400007c0c */ /* 0x000fda000bf05270 */
[----:B------:R-:W-:Y:S05]  /*42e0*/  @P0 BRA `(.L_x_83) ;  /* 0x00000000003c0947 */ /* 0x000fea0003800000 */
[----:B------:R-:W1:Y:S01]  /*42f0*/  S2R R2, SR_LANEID ;  /* 0x0000000000027919 */ /* 0x000e620000000000 */
[----:B------:R-:W-:Y:S01]  /*4300*/  ULOP3.LUT UR8, URZ, UR8, URZ, 0x33, !UPT ;  /* 0x00000008ff087292 */ /* 0x000fe2000f8e33ff */
[----:B------:R-:W-:Y:S01]  /*4310*/  LOP3.LUT R4, RZ, UR4, RZ, 0x33, !PT ;  /* 0x00000004ff047c12 */ /* 0x000fe2000f8e33ff */
[----:B------:R-:W-:Y:S02]  /*4320*/  VOTEU.ANY UR7, UPT, PT ;  /* 0x0000000000077886 */ /* 0x000fe400038e0100 */
[----:B------:R-:W-:Y:S01]  /*4330*/  UFLO.U32 UR7, UR7 ;  /* 0x00000007000772bd */ /* 0x000fe200080e0000 */
[----:B------:R-:W2:Y:S01]  /*4340*/  REDUX UR4, R4 ;  /* 0x00000000040473c4 */ /* 0x000ea20000000000 */
[----:B------:R-:W-:-:S06]  /*4350*/  IMAD.U32 R0, RZ, RZ, UR8 ;  /* 0x00000008ff007e24 */ /* 0x000fcc000f8e00ff */
[----:B------:R4:W-:Y:S01]  /*4360*/  UTCATOMSWS.AND URZ, UR8 ;  /* 0x0000000800ff79e3 */ /* 0x0009e20008000000 */
[----:B------:R-:W3:Y:S01]  /*4370*/  REDUX UR5, R0 ;  /* 0x00000000000573c4 */ /* 0x000ee20000000000 */
[----:B-1----:R-:W-:Y:S01]  /*4380*/  ISETP.EQ.U32.AND P0, PT, R2, UR7, PT ;  /* 0x0000000702007c0c */ /* 0x002fe2000bf02070 */
[----:B--2---:R-:W-:Y:S01]  /*4390*/  IMAD.U32 R2, RZ, RZ, UR4 ;  /* 0x00000004ff027e24 */ /* 0x004fe2000f8e00ff */
[----:B---3--:R-:W-:-:S11]  /*43a0*/  MOV R3, UR5 ;  /* 0x0000000500037c02 */ /* 0x008fd60008000f00 */
[----:B------:R4:W-:Y:S04]  /*43b0*/  @P0 ATOMS.AND RZ, [UR6+0x14], R3 ;  /* 0x00001403ffff098c */ /* 0x0009e8000a800006 */
[----:B------:R4:W-:Y:S01]  /*43c0*/  @P0 ATOMS.AND RZ, [UR6+0x18], R2 ;  /* 0x00001802ffff098c */ /* 0x0009e2000a800006 */
[----:B------:R-:W-:Y:S05]  /*43d0*/  BRA `(.L_x_84) ;  /* 0x0000000000147947 */ /* 0x000fea0003800000 */
.L_x_83:
[----:B------:R-:W-:Y:S02]  /*43e0*/  MOV R2, 0x4400 ;  /* 0x0000440000027802 */ /* 0x000fe40000000f00 */
[----:B---3-5:R-:W-:Y:S05]  /*43f0*/  CALL.REL.NOINC `($__internal_0_$__cuda_sm10x_tcgen05_guardrail_trap_col_being_dealloced_not_returned_by_alloc) ;  /* 0x0000008000fc7944 */ /* 0x028fea0003c00000 */
[----:B------:R-:W-:Y:S05]  /*4400*/  BRA `(.L_x_84) ;  /* 0x0000000000087947 */ /* 0x000fea0003800000 */
.L_x_82:
[----:B------:R-:W-:Y:S02]  /*4410*/  MOV R2, 0x4430 ;  /* 0x0000443000027802 */ /* 0x000fe40000000f00 */
[----:B---3-5:R-:W-:Y:S05]  /*4420*/  CALL.REL.NOINC `($__internal_2_$__cuda_sm10x_tcgen05_guardrail_trap_unallocated_columns_being_dealloced) ;  /* 0x0000008400087944 */ /* 0x028fea0003c00000 */
.L_x_84:
[----:B------:R-:W-:Y:S01]  /*4430*/  NOP ;  /* 0x0000000000007918 */ /* 0x000fe20000000000 */
[----:B----4-:R-:W-:Y:S05]  /*4440*/  EXIT ;  /* 0x000000000000794d */ /* 0x010fea0003800000 */
.L_x_55:
[----:B------:R-:W-:-:S09]  /*4450*/  UISETP.NE.OR UP5, UPT, UR10, 0x3, !UP5 ;  /* 0x000000030a00788c */ /* 0x000fd2000efa5670 */
[----:B------:R-:W-:Y:S05]  /*4460*/  BRA.U UP5, `(.L_x_85) ;  /* 0x0000001505907547 */ /* 0x000fea000b800000 */
[----:B------:R-:W1:Y:S01]  /*4470*/  LDC R0, c[0x0][0xb30] ;  /* 0x0002cc00ff007b82 */ /* 0x000e620000000800 */
[----:B------:R-:W2:Y:S01]  /*4480*/  LDCU.64 UR8, c[0x0][0x888] ;  /* 0x00011100ff0877ac */ /* 0x000ea20008000a00 */
[----:B------:R-:W-:Y:S02]  /*4490*/  HFMA2 R25, -RZ, RZ, 0, 0 ;  /* 0x00000000ff197431 */ /* 0x000fe400000001ff */
[----:B------:R-:W-:Y:S01]  /*44a0*/  IMAD.MOV.U32 R27, RZ, RZ, RZ ;  /* 0x000000ffff1b7224 */ /* 0x000fe200078e00ff */
[----:B------:R-:W3:Y:S01]  /*44b0*/  LDCU.64 UR4, c[0x0][0x890] ;  /* 0x00011200ff0477ac */ /* 0x000ee20008000a00 */
[----:B------:R-:W-:Y:S02]  /*44c0*/  IMAD.MOV.U32 R23, RZ, RZ, 0x2000 ;  /* 0x00002000ff177424 */ /* 0x000fe400078e00ff */
[----:B------:R-:W4:Y:S01]  /*44d0*/  LDC R19, c[0x0][0x370] ;  /* 0x0000dc00ff137b82 */ /* 0x000f220000000800 */
[----:B------:R-:W-:Y:S01]  /*44e0*/  UMOV UR7, 0x400 ;  /* 0x0000040000077882 */ /* 0x000fe20000000000 */
[----:B------:R-:W-:-:S02]  /*44f0*/  UPLOP3.LUT UP1, UPT, UPT, UPT, UPT, 0x40, 0x4 ;  /* 0x000000000004789c */ /* 0x000fc40003f2e870 */
[----:B------:R-:W-:-:S04]  /*4500*/  ULEA UR7, UR37, UR7, 0x18 ;  /* 0x0000000725077291 */ /* 0x000fc8000f8ec0ff */
[----:B------:R-:W4:Y:S01]  /*4510*/  LDC R2, c[0x0][0xb0c] ;  /* 0x0002c300ff027b82 */ /* 0x000f220000000800 */
[----:B------:R-:W-:Y:S02]  /*4520*/  UIADD3 UR41, UPT, UPT, UR7, 0x40, URZ ;  /* 0x0000004007297890 */ /* 0x000fe4000fffe0ff */
[----:B--2---:R-:W-:Y:S02]  /*4530*/  UISETP.NE.U32.AND UP2, UPT, UR8, URZ, UPT ;  /* 0x000000ff0800728c */ /* 0x004fe4000bf45070 */
[----:B------:R-:W-:Y:S02]  /*4540*/  UIADD3 UR33, UPT, UPT, UR7, 0x48, URZ ;  /* 0x0000004807217890 */ /* 0x000fe4000fffe0ff */
[----:B---3--:R-:W-:Y:S01]  /*4550*/  UISETP.NE.U32.AND UP3, UPT, UR4, URZ, UPT ;  /* 0x000000ff0400728c */ /* 0x008fe2000bf65070 */
[----:B------:R-:W2:Y:S01]  /*4560*/  LDC R18, c[0x0][0xb20] ;  /* 0x0002c800ff127b82 */ /* 0x000ea20000000800 */
[----:B-1----:R-:W-:Y:S01]  /*4570*/  ISETP.NE.AND P1, PT, R0, 0x1, PT ;  /* 0x000000010000780c */ /* 0x002fe20003f25270 */
[----:B------:R-:W-:-:S02]  /*4580*/  UISETP.NE.AND.EX UP2, UPT, UR9, URZ, UPT, UP2 ;  /* 0x000000ff0900728c */ /* 0x000fc4000bf45320 */
[----:B------:R-:W-:Y:S02]  /*4590*/  UIADD3 UR25, UPT, UPT, UR7, 0x50, URZ ;  /* 0x0000005007197890 */ /* 0x000fe4000fffe0ff */
[----:B------:R-:W-:Y:S02]  /*45a0*/  UIADD3 UR17, UPT, UPT, UR7, 0x58, URZ ;  /* 0x0000005807117890 */ /* 0x000fe4000fffe0ff */
[----:B-----5:R-:W1:Y:S01]  /*45b0*/  LDC.64 R32, c[0x0][0x348] ;  /* 0x0000d200ff207b82 */ /* 0x020e620000000a00 */
[----:B------:R-:W-:-:S07]  /*45c0*/  UISETP.NE.AND.EX UP3, UPT, UR5, URZ, UPT, UP3 ;  /* 0x000000ff0500728c */ /* 0x000fce000bf65330 */
[----:B------:R-:W3:Y:S08]  /*45d0*/  LDC.64 R16, c[0x0][0xb10] ;  /* 0x0002c400ff107b82 */ /* 0x000ef00000000a00 */
[----:B------:R-:W1:Y:S08]  /*45e0*/  LDC.64 R6, c[0x0][0xb18] ;  /* 0x0002c600ff067b82 */ /* 0x000e700000000a00 */
[----:B------:R-:W1:Y:S08]  /*45f0*/  LDC.64 R4, c[0x0][0xb28] ;  /* 0x0002ca00ff047b82 */ /* 0x000e700000000a00 */
[----:B--2-4-:R-:W1:Y:S02]  /*4600*/  LDC R22, c[0x0][0x374] ;  /* 0x0000dd00ff167b82 */ /* 0x014e640000000800 */
.L_x_100:
[----:B------:R-:W-:Y:S02]  /*4610*/  LEA R0, R27, UR7, 0x3 ;  /* 0x000000071b007c11 */ /* 0x000fe4000f8e18ff */
[----:B------:R-:W-:Y:S02]  /*4620*/  SHF.L.U32 R3, R25, 0x1f, RZ ;  /* 0x0000001f19037819 */ /* 0x000fe400000006ff */
[----:B------:R-:W-:Y:S02]  /*4630*/  LEA R28, R27, UR7, 0x4 ;  /* 0x000000071b1c7c11 */ /* 0x000fe4000f8e20ff */
[----:B--2---:R-:W2:Y:S02]  /*4640*/  SYNCS.PHASECHK.TRANS64.TRYWAIT P0, [R0+URZ+0x90], R3 ;  /* 0x00009003000075a7 */ /* 0x004ea400080011ff */
[----:B--2---:R-:W-:Y:S05]  /*4650*/  @!P0 BRA `(.L_x_86) ;  /* 0x0000007800648947 */ /* 0x004fea0003800000 */
.L_x_215:
[----:B------:R-:W-:Y:S01]  /*4660*/  ISETP.GE.AND P0, PT, R26, 0x1, PT ;  /* 0x000000011a00780c */ /* 0x000fe20003f06270 */
[----:B------:R-:W4:Y:S01]  /*4670*/  LDS.128 R28, [R28+0x120] ;  /* 0x000120001c1c7984 */ /* 0x000f220000000c00 */
[----:B--2---:R-:W-:Y:S01]  /*4680*/  VIADD R0, R0, 0xa0 ;  /* 0x000000a000007836 */ /* 0x004fe20000000000 */
[----:B------:R-:W-:Y:S01]  /*4690*/  @!PT LDS RZ, [RZ] ;  /* 0x00000000fffff984 */ /* 0x000fe20000000800 */
[----:B------:R-:W-:Y:S01]  /*46a0*/  @!PT LDS RZ, [RZ] ;  /* 0x00000000fffff984 */ /* 0x000fe20000000800 */
[----:B------:R-:W-:Y:S01]  /*46b0*/  @!PT LDS RZ, [RZ] ;  /* 0x00000000fffff984 */ /* 0x000fe20000000800 */
[----:B------:R-:W-:Y:S01]  /*46c0*/  @!PT LDS RZ, [RZ] ;  /* 0x00000000fffff984 */ /* 0x000fe20000000800 */
[----:B------:R2:W-:Y:S06]  /*46d0*/  MEMBAR.ALL.CTA ;  /* 0x0000000000007992 */ /* 0x0005ec0000008000 */
[----:B--2---:R-:W2:Y:S01]  /*46e0*/  FENCE.VIEW.ASYNC.S ;  /* 0x00000000000073c6 */ /* 0x004ea20000000000 */
[----:B------:R-:W-:Y:S04]  /*46f0*/  PRMT R0, RZ, 0x654, R0 ;  /* 0x00000654ff007816 */ /* 0x000fe80000000000 */
[----:B--2---:R2:W-:Y:S01]  /*4700*/  SYNCS.ARRIVE.TRANS64.RED.A1T0 RZ, [R0+URZ], RZ ;  /* 0x000000ff00ff79a7 */ /* 0x0045e200081004ff */
[----:B----4-:R-:W-:Y:S11]  /*4710*/  LOP3.LUT P3, RZ, R30, 0x1, RZ, 0xc0, !PT ;  /* 0x000000011eff7812 */ /* 0x010ff6000786c0ff */
[----:B------:R-:W-:Y:S02]  /*4720*/  @!UPT UIADD3 URZ, UPT, UPT, URZ, URZ, URZ ;  /* 0x000000fffffff290 */ /* 0x000fe4000fffe0ff */
[----:B------:R-:W-:Y:S02]  /*4730*/  @P3 MOV R13, R28 ;  /* 0x0000001c000d3202 */ /* 0x000fe40000000f00 */
[----:B------:R-:W-:Y:S01]  /*4740*/  @P3 LOP3.LUT R8, R29, 0xffff, RZ, 0xc0, !PT ;  /* 0x0000ffff1d083812 */ /* 0x000fe200078ec0ff */
[----:B--2---:R-:W-:Y:S06]  /*4750*/  @!P0 BRA `(.L_x_87) ;  /* 0x0000000000a48947 */ /* 0x004fec0003800000 */
[----:B-1----:R-:W-:Y:S01]  /*4760*/  IMAD.HI.U32 R37, R22, R7, RZ ;  /* 0x0000000716257227 */ /* 0x002fe200078e00ff */
[----:B------:R-:W-:Y:S02]  /*4770*/  ISETP.NE.AND P0, PT, R6, 0x1, PT ;  /* 0x000000010600780c */ /* 0x000fe40003f05270 */
[----:B------:R-:W-:Y:S01]  /*4780*/  ISETP.NE.AND P2, PT, R26, 0x1, PT ;  /* 0x000000011a00780c */ /* 0x000fe20003f45270 */
[----:B---3--:R-:W-:Y:S01]  /*4790*/  IMAD.HI.U32 R34, R19, R16, RZ ;  /* 0x0000001013227227 */ /* 0x008fe200078e00ff */
[----:B------:R-:W-:Y:S02]  /*47a0*/  SHF.R.U32.HI R37, RZ, R18, R37 ;  /* 0x00000012ff257219 */ /* 0x000fe40000011625 */
[----:B------:R-:W-:Y:S01]  /*47b0*/  ISETP.NE.AND P4, PT, R2, 0x1, PT ;  /* 0x000000010200780c */ /* 0x000fe20003f85270 */
[----:B------:R-:W-:Y:S01]  /*47c0*/  IMAD.HI.U32 R36, R13, R16, RZ ;  /* 0x000000100d247227 */ /* 0x000fe200078e00ff */
[----:B------:R-:W-:Y:S02]  /*47d0*/  SHF.R.U32.HI R34, RZ, R17, R34 ;  /* 0x00000011ff227219 */ /* 0x000fe40000011622 */
[----:B------:R-:W-:Y:S01]  /*47e0*/  SEL R3, R22, R37, !P0 ;  /* 0x0000002516037207 */ /* 0x000fe20004000000 */
[C---:B------:R-:W-:Y:S01]  /*47f0*/  IMAD.HI.U32 R37, R8.reuse, R7, RZ ;  /* 0x0000000708257227 */ /* 0x040fe200078e00ff */
[----:B------:R-:W-:Y:S02]  /*4800*/  SEL R11, R19, R34, !P4 ;  /* 0x00000022130b7207 */ /* 0x000fe40006000000 */
[----:B------:R-:W-:Y:S01]  /*4810*/  SHF.R.U32.HI R36, RZ, R17, R36 ;  /* 0x00000011ff247219 */ /* 0x000fe20000011624 */
[----:B------:R-:W-:Y:S01]  /*4820*/  IMAD.HI.U32 R38, R3, R4, RZ ;  /* 0x0000000403267227 */ /* 0x000fe200078e00ff */
[----:B------:R-:W-:Y:S03]  /*4830*/  SHF.R.U32.HI R37, RZ, R18, R37 ;  /* 0x00000012ff257219 */ /* 0x000fe60000011625 */
[----:B------:R-:W-:Y:S01]  /*4840*/  IMAD.HI.U32 R34, R11, R4, RZ ;  /* 0x000000040b227227 */ /* 0x000fe200078e00ff */
[----:B------:R-:W-:Y:S02]  /*4850*/  @P2 SHF.R.U32.HI R3, RZ, R5, R38 ;  /* 0x00000005ff032219 */ /* 0x000fe40000011626 */
[----:B------:R-:W-:Y:S02]  /*4860*/  SEL R9, R8, R37, !P0 ;  /* 0x0000002508097207 */ /* 0x000fe40004000000 */
[----:B------:R-:W-:Y:S01]  /*4870*/  @P2 SHF.R.U32.HI R11, RZ, R5, R34 ;  /* 0x00000005ff0b2219 */ /* 0x000fe20000011622 */
[C---:B------:R-:W-:Y:S01]  /*4880*/  IMAD R10, R26.reuse, R3, RZ ;  /* 0x000000031a0a7224 */ /* 0x040fe200078e02ff */
[----:B------:R-:W-:Y:S01]  /*4890*/  SEL R3, R13, R36, !P4 ;  /* 0x000000240d037207 */ /* 0x000fe20006000000 */
[C---:B------:R-:W-:Y:S03]  /*48a0*/  IMAD.HI.U32 R14, R9.reuse, R4, RZ ;  /* 0x00000004090e7227 */ /* 0x040fe600078e00ff */
[----:B------:R-:W-:Y:S01]  /*48b0*/  ISETP.GE.AND P0, PT, R9, R10, PT ;  /* 0x0000000a0900720c */ /* 0x000fe20003f06270 */
[C---:B------:R-:W-:Y:S01]  /*48c0*/  IMAD R12, R26.reuse, R11, RZ ;  /* 0x0000000b1a0c7224 */ /* 0x040fe200078e02ff */
[-C--:B------:R-:W-:Y:S04]  /*48d0*/  SHF.R.U32.HI R14, RZ, R5.reuse, R14 ;  /* 0x00000005ff0e7219 */ /* 0x080fe8000001160e */
[----:B------:R-:W-:Y:S02]  /*48e0*/  ISETP.GE.OR P0, PT, R3, R12, P0 ;  /* 0x0000000c0300720c */ /* 0x000fe40000706670 */
[----:B------:R-:W-:Y:S05]  /*48f0*/  SEL R15, R9, R14, !P2 ;  /* 0x0000000e090f7207 */ /* 0x000fea0005000000 */
[----:B------:R-:W-:Y:S04]  /*4900*/  IMAD.MOV R14, RZ, RZ, -R15 ;  /* 0x000000ffff0e7224 */ /* 0x000fe800078e0a0f */
[----:B------:R-:W-:Y:S02]  /*4910*/  IMAD R14, R26, R14, R9 ;  /* 0x0000000e1a0e7224 */ /* 0x000fe400078e0209 */
[C---:B------:R-:W-:Y:S05]  /*4920*/  @!P0 IMAD.HI.U32 R10, R3.reuse, R4, RZ ;  /* 0x00000004030a8227 */ /* 0x040fea00078e00ff */
[----:B------:R-:W-:Y:S04]  /*4930*/  @!P0 SHF.R.U32.HI R10, RZ, R5, R10 ;  /* 0x00000005ff0a8219 */ /* 0x000fe8000001160a */
[----:B------:R-:W-:Y:S01]  /*4940*/  @!P0 SEL R0, R3, R10, !P2 ;  /* 0x0000000a03008207 */ /* 0x000fe20005000000 */
[----:B------:R-:W-:Y:S03]  /*4950*/  IMAD.MOV R10, RZ, RZ, -R3 ;  /* 0x000000ffff0a7224 */ /* 0x000fe600078e0a03 */
[----:B------:R-:W-:Y:S01]  /*4960*/  @!P0 IADD3 R15, PT, PT, R15, -R0, RZ ;  /* 0x800000000f0f8210 */ /* 0x000fe20007ffe0ff */
[----:B------:R-:W-:Y:S01]  /*4970*/  @!P0 IMAD R0, R11, R14, R0 ;  /* 0x0000000e0b008224 */ /* 0x000fe200078e0200 */
[----:B------:R-:W-:Y:S01]  /*4980*/  IADD3 R11, PT, PT, -R9, RZ, RZ ;  /* 0x000000ff090b7210 */ /* 0x000fe20007ffe1ff */
[----:B------:R-:W-:Y:S02]  /*4990*/  IMAD R13, R2, R10, R13 ;  /* 0x0000000a020d7224 */ /* 0x000fe400078e020d */
[----:B------:R-:W-:Y:S02]  /*49a0*/  @!P0 IMAD R9, R15, R26, R3 ;  /* 0x0000001a0f098224 */ /* 0x000fe400078e0203 */
[----:B------:R-:W-:Y:S02]  /*49b0*/  @!P0 IMAD.MOV.U32 R3, RZ, RZ, R0 ;  /* 0x000000ffff038224 */ /* 0x000fe400078e0000 */
[----:B------:R-:W-:Y:S02]  /*49c0*/  IMAD R8, R6, R11, R8 ;  /* 0x0000000b06087224 */ /* 0x000fe400078e0208 */
[----:B------:R-:W-:Y:S02]  /*49d0*/  IMAD R13, R3, R2, R13 ;  /* 0x00000002030d7224 */ /* 0x000fe400078e020d */
[----:B------:R-:W-:Y:S02]  /*49e0*/  IMAD R8, R9, R6, R8 ;  /* 0x0000000609087224 */ /* 0x000fe400078e0208 */
.L_x_87:
[----:B------:R-:W-:Y:S05]  /*49f0*/  BRA.U UP1, `(.L_x_88) ;  /* 0x0000000101107547 */ /* 0x000fea000b800000 */
[----:B------:R-:W-:Y:S04]  /*4a00*/  MOV R0, UR6 ;  /* 0x0000000600007c02 */ /* 0x000fe80008000f00 */
[----:B------:R-:W-:Y:S04]  /*4a10*/  SHF.L.U32 R3, R0, 0x1f, RZ ;  /* 0x0000001f00037819 */ /* 0x000fe800000006ff */
[----:B------:R-:W2:Y:S02]  /*4a20*/  SYNCS.PHASECHK.TRANS64.TRYWAIT P0, [UR7+0x88], R3 ;  /* 0x00008803ff0075a7 */ /* 0x000ea40008001107 */
[----:B--2---:R-:W-:Y:S05]  /*4a30*/  @!P0 BRA `(.L_x_89) ;  /* 0x0000007400808947 */ /* 0x004fea0003800000 */
.L_x_88:
[----:B------:R-:W-:Y:S01]  /*4a40*/  R2UR UR43, R21 ;  /* 0x00000000152b72ca */ /* 0x000fe200000e0000 */
[----:B------:R-:W-:Y:S01]  /*4a50*/  IMAD.MOV.U32 R12, RZ, RZ, 0x1 ;  /* 0x00000001ff0c7424 */ /* 0x000fe200078e00ff */
[----:B------:R-:W-:Y:S02]  /*4a60*/  R2UR UR42, R20 ;  /* 0x00000000142a72ca */ /* 0x000fe400000e0000 */
[----:B------:R-:W-:Y:S02]  /*4a70*/  ISETP.NE.U32.AND P2, PT, RZ, UR4, PT ;  /* 0x00000004ff007c0c */ /* 0x000fe4000bf45070 */
[----:B------:R-:W-:Y:S02]  /*4a80*/  SHF.L.U32 R12, R12, 0x1f, RZ ;  /* 0x0000001f0c0c7819 */ /* 0x000fe400000006ff */
[----:B------:R-:W-:Y:S05]  /*4a90*/  ISETP.NE.AND.EX P2, PT, RZ, UR5, PT, P2 ;  /* 0x00000005ff007c0c */ /* 0x000fea000bf45320 */
[----:B------:R-:W-:Y:S02]  /*4aa0*/  USHF.L.U32 UR43, UR43, 0x7, URZ ;  /* 0x000000072b2b7899 */ /* 0x000fe400080006ff */
[----:B------:R-:W-:Y:S01]  /*4ab0*/  USHF.L.U32 UR42, UR42, 0x7, URZ ;  /* 0x000000072a2a7899 */ /* 0x000fe200080006ff */
[----:B------:R-:W-:Y:S11]  /*4ac0*/  BRA.U !UP3, `(.L_x_90) ;  /* 0x000000010b347547 */ /* 0x000ff6000b800000 */
[----:B------:R-:W-:Y:S01]  /*4ad0*/  UPLOP3.LUT UP0, UPT, UPT, UPT, UP2, 0x80, 0x8 ;  /* 0x000000000008789c */ /* 0x000fe20003f0f020 */
[----:B--2---:R-:W-:Y:S02]  /*4ae0*/  HFMA2 R0, -RZ, RZ, 0, 5.9604644775390625e-08 ;  /* 0x00000001ff007431 */ /* 0x004fe400000001ff */
[----:B------:R-:W-:Y:S03]  /*4af0*/  IMAD.MOV.U32 R67, RZ, RZ, 0x1 ;  /* 0x00000001ff437424 */ /* 0x000fe600078e00ff */
[----:B------:R-:W-:Y:S05]  /*4b00*/  PLOP3.LUT P0, PT, PT, PT, UP0, 0x80, 0x8 ;  /* 0x000000000008781c */ /* 0x000fea0003f0f008 */
[----:B------:R-:W2:Y:S01]  /*4b10*/  @UP0 LDCU.64 UR10, c[0x0][0x888] ;  /* 0x00011100ff0a07ac */ /* 0x000ea20008000a00 */
[----:B------:R-:W-:Y:S07]  /*4b20*/  @UP0 UIMAD UR8, UR36, UR4, URZ ;  /* 0x00000004240802a4 */ /* 0x000fee000f8e02ff */
[----:B------:R-:W-:Y:S01]  /*4b30*/  @!P0 PRMT R67, R0, 0x7610, R67 ;  /* 0x0000761000438816 */ /* 0x000fe20000000043 */
[----:B--2---:R-:W-:Y:S03]  /*4b40*/  @UP0 UIMAD.WIDE UR10, UR8, 0x4, UR10 ;  /* 0x00000004080a08a5 */ /* 0x004fe6000f8e020a */
[----:B------:R-:W2:Y:S03]  /*4b50*/  @!UP0 LDCU UR8, c[0x0][0x880] ;  /* 0x00011000ff0887ac */ /* 0x000ea60008000800 */
[----:B------:R-:W-:Y:S01]  /*4b60*/  IMAD.U32 R10, RZ, RZ, UR10 ;  /* 0x0000000aff0a7e24 */ /* 0x000fe2000f8e00ff */
[----:B------:R-:W-:Y:S05]  /*4b70*/  MOV R11, UR11 ;  /* 0x0000000b000b7c02 */ /* 0x000fea0008000f00 */
[----:B------:R4:W5:Y:S02]  /*4b80*/  @P0 LDG.E R35, desc[UR46][R10.64] ;  /* 0x0000002e0a230981 */ /* 0x000964000c1e1900 */
[----:B--2-4-:R-:W-:Y:S07]  /*4b90*/  @!P0 IMAD.U32 R35, RZ, RZ, UR8 ;  /* 0x00000008ff238e24 */ /* 0x014fee000f8e00ff */
.L_x_90:
[----:B-----5:R-:W-:Y:S01]  /*4ba0*/  @!P2 FSETP.EQ.AND P0, PT, R35, RZ, PT ;  /* 0x000000ff2300a20b */ /* 0x020fe20003f02000 */
[----:B------:R-:W-:Y:S01]  /*4bb0*/  @!UPT UIADD3 URZ, UPT, UPT, URZ, URZ, URZ ;  /* 0x000000fffffff290 */ /* 0x000fe2000fffe0ff */
[----:B------:R-:W-:Y:S11]  /*4bc0*/  @!P2 BRA `(.L_x_91) ;  /* 0x000000000014a947 */ /* 0x000ff60003800000 */
[----:B------:R-:W-:Y:S02]  /*4bd0*/  LOP3.LUT P2, RZ, R67, 0xff, RZ, 0xc0, !PT ;  /* 0x000000ff43ff7812 */ /* 0x000fe4000784c0ff */
[----:B------:R-:W-:Y:S04]  /*4be0*/  PLOP3.LUT P0, PT, PT, PT, UP0, 0x80, 0x8 ;  /* 0x000000000008781c */ /* 0x000fe80003f0f008 */
[----:B------:R-:W-:Y:S07]  /*4bf0*/  PLOP3.LUT P0, PT, P0, PT, PT, 0x8, 0x80 ;  /* 0x000000000080781c */ /* 0x000fee000070e170 */
[----:B------:R-:W-:Y:S11]  /*4c00*/  @P2 FSETP.EQ.AND P0, PT, R35, RZ, PT ;  /* 0x000000ff2300220b */ /* 0x000ff60003f02000 */
[----:B------:R-:W-:Y:S02]  /*4c10*/  @!UPT UIADD3 URZ, UPT, UPT, URZ, URZ, URZ ;  /* 0x000000fffffff290 */ /* 0x000fe4000fffe0ff */
.L_x_91:
[----:B------:R-:W4:Y:S01]  /*4c20*/  SYNCS.PHASECHK.TRANS64.TRYWAIT P2, [UR7+0x60], R12 ;  /* 0x0000600cff0075a7 */ /* 0x000f220008041107 */
[----:B------:R-:W-:Y:S04]  /*4c30*/  ELECT P4, URZ, PT ;  /* 0x0000000000ff782f */ /* 0x000fe80003880000 */
[----:B------:R-:W-:Y:S11]  /*4c40*/  PLOP3.LUT P4, PT, P0, P4, PT, 0xf2, 0x2f ;  /* 0x00000000002f781c */ /* 0x000ff60000789e72 */
[----:B------:R-:W-:Y:S02]  /*4c50*/  @!UPT UIADD3 URZ, UPT, UPT, URZ, URZ, URZ ;  /* 0x000000fffffff290 */ /* 0x000fe4000fffe0ff */
[----:B-1----:R-:W-:Y:S05]  /*4c60*/  @!P4 IADD3 R9, P0, PT, R32, 0x580, RZ ;  /* 0x000005802009c810 */ /* 0x002fea0007f1e0ff */
[----:B--2---:R-:W-:Y:S01]  /*4c70*/  @!P4 IMAD.X R0, RZ, RZ, R33, P0 ;  /* 0x000000ffff00c224 */ /* 0x004fe200000e0621 */
[----:B----4-:R-:W-:Y:S07]  /*4c80*/  @!P2 BRA `(.L_x_92) ;  /* 0x000000740004a947 */ /* 0x010fee0003800000 */
.L_x_218:
[----:B------:R-:W-:Y:S01]  /*4c90*/  @!P4 R2UR UR9, R9 ;  /* 0x000000000909c2ca */ /* 0x000fe200000e0000 */
[----:B------:R-:W-:Y:S01]  /*4ca0*/  VOTEU.ALL UP1, P4 ;  /* 0x0000000000ff7886 */ /* 0x000fe20002020000 */
[----:B------:R-:W-:Y:S01]  /*4cb0*/  @!P4 R2UR UR8, R0 ;  /* 0x000000000008c2ca */ /* 0x000fe200000e0000 */
[----:B------:R-:W-:Y:S01]  /*4cc0*/  @!P4 IMAD.MOV.U32 R0, RZ, RZ, 0x2000 ;  /* 0x00002000ff00c424 */ /* 0x000fe200078e00ff */
[----:B------:R-:W-:Y:S01]  /*4cd0*/  UMOV UR44, UR36 ;  /* 0x00000024002c7c82 */ /* 0x000fe20008000000 */
[----:B------:R-:W-:Y:S01]  /*4ce0*/  UPRMT UR21, UR37, 0x654, UR41 ;  /* 0x0000065425157896 */ /* 0x000fe20008000029 */
[----:B------:R-:W-:Y:S01]  /*4cf0*/  @!P4 IADD3 R9, P0, PT, R32, 0x580, RZ ;  /* 0x000005802009c810 */ /* 0x000fe20007f1e0ff */
[----:B------:R-:W-:Y:S01]  /*4d00*/  @!UP1 UIADD3 UR40, UPT, UPT, UR7, 0x200, URZ ;  /* 0x0000020007289890 */ /* 0x000fe2000fffe0ff */
[----:B------:R-:W-:Y:S05]  /*4d10*/  VOTEU.ALL UP1, P4 ;  /* 0x0000000000ff7886 */ /* 0x000fea0002020000 */
[----:B------:R-:W-:Y:S01]  /*4d20*/  IMAD.U32 R10, RZ, RZ, UR9 ;  /* 0x00000009ff0a7e24 */ /* 0x000fe2000f8e00ff */
[----:B------:R-:W-:Y:S01]  /*4d30*/  UMOV UR9, 0x10000000 ;  /* 0x1000000000097882 */ /* 0x000fe20000000000 */
[----:B------:R-:W-:Y:S01]  /*4d40*/  IMAD.U32 R11, RZ, RZ, UR8 ;  /* 0x00000008ff0b7e24 */ /* 0x000fe2000f8e00ff */
[----:B------:R-:W-:Y:S02]  /*4d50*/  UMOV UR8, 0x0 ;  /* 0x0000000000087882 */ /* 0x000fe40000000000 */
[----:B------:R-:W-:Y:S02]  /*4d60*/  @!P4 R2UR UR10, R10 ;  /* 0x000000000a0ac2ca */ /* 0x000fe400000e0000 */
[----:B------:R-:W-:Y:S11]  /*4d70*/  @!P4 R2UR UR11, R11 ;  /* 0x000000000b0bc2ca */ /* 0x000ff600000e0000 */
[----:B------:R-:W-:Y:S02]  /*4d80*/  @!UPT UIADD3 URZ, UPT, UPT, URZ, URZ, URZ ;  /* 0x000000fffffff290 */ /* 0x000fe4000fffe0ff */
[----:B------:R2:W-:Y:S01]  /*4d90*/  @!UP1 UTMALDG.3D [UR40], [UR10], desc[UR8] ;  /* 0x000008280a0095b4 */ /* 0x0005e20008011000 */
[----:B------:R4:W-:Y:S01]  /*4da0*/  @!P4 SYNCS.ARRIVE.TRANS64.RED.A0TR RZ, [UR7+0x40], R0 ;  /* 0x00004000ffffc9a7 */ /* 0x0009e20008300407 */
[----:B------:R-:W-:Y:S01]  /*4db0*/  SYNCS.ARRIVE.TRANS64.RED.A1T0 RZ, [UR21], RZ ;  /* 0x000000ffffff79a7 */ /* 0x000fe20008100415 */
[----:B----4-:R-:W-:Y:S01]  /*4dc0*/  @!P4 IMAD.X R0, RZ, RZ, R33, P0 ;  /* 0x000000ffff00c224 */ /* 0x010fe200000e0621 */
[----:B------:R-:W4:Y:S02]  /*4dd0*/  SYNCS.PHASECHK.TRANS64.TRYWAIT P2, [UR7+0x68], R12 ;  /* 0x0000680cff0075a7 */ /* 0x000f240008041107 */
[----:B--2-4-:R-:W-:Y:S05]  /*4de0*/  @!P2 BRA `(.L_x_93) ;  /* 0x0000007000c4a947 */ /* 0x014fea0003800000 */
.L_x_220:
[----:B------:R-:W-:Y:S01]  /*4df0*/  @!P4 R2UR UR9, R9 ;  /* 0x000000000909c2ca */ /* 0x000fe200000e0000 */
[----:B------:R-:W-:Y:S01]  /*4e00*/  VOTEU.ALL UP1, P4 ;  /* 0x0000000000ff7886 */ /* 0x000fe20002020000 */
[----:B------:R-:W-:Y:S01]  /*4e10*/  @!P4 R2UR UR8, R0 ;  /* 0x000000000008c2ca */ /* 0x000fe200000e0000 */
[----:B------:R-:W-:Y:S01]  /*4e20*/  @!P4 IMAD.MOV.U32 R0, RZ, RZ, 0x2000 ;  /* 0x00002000ff00c424 */ /* 0x000fe200078e00ff */
[----:B------:R-:W-:Y:S01]  /*4e30*/  UMOV UR35, UR43 ;  /* 0x0000002b00237c82 */ /* 0x000fe20008000000 */
[----:B------:R-:W-:Y:S01]  /*4e40*/  UPRMT UR15, UR37, 0x654, UR33 ;  /* 0x00000654250f7896 */ /* 0x000fe20008000021 */
[----:B------:R-:W-:Y:S01]  /*4e50*/  @!P4 IADD3 R9, P0, PT, R32, 0x580, RZ ;  /* 0x000005802009c810 */ /* 0x000fe20007f1e0ff */
[----:B------:R-:W-:Y:S02]  /*4e60*/  @!UP1 UIADD3 UR34, UPT, UPT, UR42, 0x10, URZ ;  /* 0x000000102a229890 */ /* 0x000fe4000fffe0ff */
[----:B------:R-:W-:Y:S01]  /*4e70*/  @!UP1 UIADD3 UR32, UPT, UPT, UR7, 0x2200, URZ ;  /* 0x0000220007209890 */ /* 0x000fe2000fffe0ff */
[----:B------:R-:W-:Y:S03]  /*4e80*/  VOTEU.ALL UP1, P4 ;  /* 0x0000000000ff7886 */ /* 0x000fe60002020000 */
        /* <DEDUP_REMOVED lines=13> */
.L_x_222:
[----:B------:R-:W-:Y:S01]  /*4f60*/  @!P4 R2UR UR9, R9 ;  /* 0x000000000909c2ca */ /* 0x000fe200000e0000 */
[----:B------:R-:W-:Y:S01]  /*4f70*/  VOTEU.ALL UP1, P4 ;  /* 0x0000000000ff7886 */ /* 0x000fe20002020000 */
[----:B------:R-:W-:Y:S01]  /*4f80*/  @!P4 R2UR UR8, R0 ;  /* 0x000000000008c2ca */ /* 0x000fe200000e0000 */
[----:B------:R-:W-:Y:S01]  /*4f90*/  @!P4 IMAD.MOV.U32 R0, RZ, RZ, 0x2000 ;  /* 0x00002000ff00c424 */ /* 0x000fe200078e00ff */
[----:B------:R-:W-:Y:S01]  /*4fa0*/  UMOV UR27, UR43 ;  /* 0x0000002b001b7c82 */ /* 0x000fe20008000000 */
[----:B------:R-:W-:Y:S01]  /*4fb0*/  UMOV UR28, UR36 ;  /* 0x00000024001c7c82 */ /* 0x000fe20008000000 */
[----:B------:R-:W-:Y:S01]  /*4fc0*/  @!UP1 UIADD3 UR26, UPT, UPT, UR42, 0x20, URZ ;  /* 0x000000202a1a9890 */ /* 0x000fe2000fffe0ff */
[----:B------:R-:W-:Y:S01]  /*4fd0*/  @!P4 IADD3 R9, P0, PT, R32, 0x580, RZ ;  /* 0x000005802009c810 */ /* 0x000fe20007f1e0ff */
[----:B------:R-:W-:Y:S01]  /*4fe0*/  @!UP1 UIADD3 UR24, UPT, UPT, UR7, 0x4200, URZ ;  /* 0x0000420007189890 */ /* 0x000fe2000fffe0ff */
[----:B------:R-:W-:Y:S01]  /*4ff0*/  VOTEU.ALL UP1, P4 ;  /* 0x0000000000ff7886 */ /* 0x000fe20002020000 */
[----:B------:R-:W-:Y:S03]  /*5000*/  UPRMT UR14, UR37, 0x654, UR25 ;  /* 0x00000654250e7896 */ /* 0x000fe60008000019 */
        /* <DEDUP_REMOVED lines=13> */
.L_x_224:
[----:B------:R-:W-:Y:S01]  /*50e0*/  @!P4 R2UR UR9, R9 ;  /* 0x000000000909c2ca */ /* 0x000fe200000e0000 */
[----:B------:R-:W-:Y:S01]  /*50f0*/  VOTEU.ALL UP1, P4 ;  /* 0x0000000000ff7886 */ /* 0x000fe20002020000 */
[----:B------:R-:W-:Y:S01]  /*5100*/  @!P4 R2UR UR8, R0 ;  /* 0x000000000008c2ca */ /* 0x000fe200000e0000 */
[----:B------:R-:W-:Y:S01]  /*5110*/  @!P4 IMAD.MOV.U32 R0, RZ, RZ, 0x2000 ;  /* 0x00002000ff00c424 */ /* 0x000fe200078e00ff */
[----:B------:R-:W-:Y:S01]  /*5120*/  UMOV UR19, UR43 ;  /* 0x0000002b00137c82 */ /* 0x000fe20008000000 */
[----:B------:R-:W-:Y:S01]  /*5130*/  UMOV UR20, UR36 ;  /* 0x0000002400147c82 */ /* 0x000fe20008000000 */
[----:B------:R-:W-:Y:S01]  /*5140*/  @!UP1 UIADD3 UR18, UPT, UPT, UR42, 0x30, URZ ;  /* 0x000000302a129890 */ /* 0x000fe2000fffe0ff */
[----:B------:R-:W-:Y:S01]  /*5150*/  SHF.L.U32 R20, RZ, 0x1f, RZ ;  /* 0x0000001fff147819 */ /* 0x000fe200000006ff */
[----:B------:R-:W-:Y:S01]  /*5160*/  @!UP1 UIADD3 UR16, UPT, UPT, UR7, 0x6200, URZ ;  /* 0x0000620007109890 */ /* 0x000fe2000fffe0ff */
[----:B------:R-:W-:Y:S01]  /*5170*/  @!P4 IADD3 R9, P0, PT, R32, 0x580, RZ ;  /* 0x000005802009c810 */ /* 0x000fe20007f1e0ff */
[----:B------:R-:W-:Y:S01]  /*5180*/  VOTEU.ALL UP1, P4 ;  /* 0x0000000000ff7886 */ /* 0x000fe20002020000 */
[----:B------:R-:W-:Y:S02]  /*5190*/  UPRMT UR13, UR37, 0x654, UR17 ;  /* 0x00000654250d7896 */ /* 0x000fe40008000011 */
        /* <DEDUP_REMOVED lines=13> */
.L_x_226:
[----:B------:R-:W-:Y:S01]  /*5270*/  @!P4 R2UR UR9, R9 ;  /* 0x000000000909c2ca */ /* 0x000fe200000e0000 */
[----:B------:R-:W-:Y:S01]  /*5280*/  VOTEU.ALL UP1, P4 ;  /* 0x0000000000ff7886 */ /* 0x000fe20002020000 */
[----:B------:R-:W-:Y:S01]  /*5290*/  @!P4 R2UR UR8, R0 ;  /* 0x000000000008c2ca */ /* 0x000fe200000e0000 */
[----:B------:R-:W-:Y:S01]  /*52a0*/  @!P4 IMAD.MOV.U32 R0, RZ, RZ, 0x2000 ;  /* 0x00002000ff00c424 */ /* 0x000fe200078e00ff */
[----:B------:R-:W-:Y:S01]  /*52b0*/  UMOV UR18, 0x0 ;  /* 0x0000000000127882 */ /* 0x000fe20000000000 */
[----:B------:R-:W-:Y:S01]  /*52c0*/  UMOV UR19, 0x10000000 ;  /* 0x1000000000137882 */ /* 0x000fe20000000000 */
[----:B------:R-:W-:Y:S01]  /*52d0*/  @!UP1 UIADD3 UR10, UPT, UPT, UR42, 0x40, URZ ;  /* 0x000000402a0a9890 */ /* 0x000fe2000fffe0ff */
[----:B------:R-:W-:Y:S01]  /*52e0*/  @!P4 IADD3 R9, P0, PT, R32, 0x580, RZ ;  /* 0x000005802009c810 */ /* 0x000fe20007f1e0ff */
[----:B------:R-:W-:Y:S01]  /*52f0*/  UMOV UR11, UR43 ;  /* 0x0000002b000b7c82 */ /* 0x000fe20008000000 */
[----:B------:R-:W-:Y:S04]  /*5300*/  UMOV UR12, UR36 ;  /* 0x00000024000c7c82 */ /* 0x000fe80008000000 */
[----:B------:R-:W-:Y:S01]  /*5310*/  IMAD.U32 R10, RZ, RZ, UR9 ;  /* 0x00000009ff0a7e24 */ /* 0x000fe2000f8e00ff */
[----:B------:R-:W-:Y:S01]  /*5320*/  UMOV UR9, UR41 ;  /* 0x0000002900097c82 */ /* 0x000fe20008000000 */
[----:B------:R-:W-:Y:S01]  /*5330*/  IMAD.U32 R11, RZ, RZ, UR8 ;  /* 0x00000008ff0b7e24 */ /* 0x000fe2000f8e00ff */
[----:B------:R-:W-:Y:S02]  /*5340*/  @!UP1 UIADD3 UR8, UPT, UPT, UR7, 0x200, URZ ;  /* 0x0000020007089890 */ /* 0x000fe4000fffe0ff */
[----:B------:R-:W-:Y:S01]  /*5350*/  @!P4 R2UR UR22, R10 ;  /* 0x000000000a16c2ca */ /* 0x000fe200000e0000 */
[----:B------:R-:W-:Y:S01]  /*5360*/  VOTEU.ALL UP1, P4 ;  /* 0x0000000000ff7886 */ /* 0x000fe20002020000 */
        /* <DEDUP_REMOVED lines=8> */
.L_x_228:
        /* <DEDUP_REMOVED lines=9> */
[----:B------:R-:W-:Y:S03]  /*5480*/  UMOV UR12, UR36 ;  /* 0x00000024000c7c82 */ /* 0x000fe60008000000 */
[----:B------:R-:W-:Y:S02]  /*5490*/  @!P4 IMAD.X R21, RZ, RZ, R33, P0 ;  /* 0x000000ffff15c224 */ /* 0x000fe400000e0621 */
        /* <DEDUP_REMOVED lines=11> */
[----:B------:R-:W4:Y:S02]  /*5550*/  SYNCS.PHASECHK.TRANS64.TRYWAIT P2, [UR7+0x70], R20 ;  /* 0x00007014ff0075a7 */ /* 0x000f240008041107 */
[----:B--2-4-:R-:W-:Y:S05]  /*5560*/  @!P2 BRA `(.L_x_98) ;  /* 0x0000006c005ca947 */ /* 0x014fea0003800000 */
.L_x_230:
[----:B------:R-:W2:Y:S01]  /*5570*/  LDC.64 R14, c[0x0][0xb10] ;  /* 0x0002c400ff0e7b82 */ /* 0x000ea20000000a00 */
[----:B------:R-:W-:Y:S01]  /*5580*/  @!P4 R2UR UR9, R34 ;  /* 0x000000002209c2ca */ /* 0x000fe200000e0000 */
[----:B------:R-:W-:Y:S01]  /*5590*/  VOTEU.ALL UP1, P4 ;  /* 0x0000000000ff7886 */ /* 0x000fe20002020000 */
[----:B------:R-:W-:Y:S01]  /*55a0*/  @!P4 R2UR UR8, R21 ;  /* 0x000000001508c2ca */ /* 0x000fe200000e0000 */
[----:B------:R-:W-:Y:S01]  /*55b0*/  @!P4 IMAD.MOV.U32 R21, RZ, RZ, 0x2000 ;  /* 0x00002000ff15c424 */ /* 0x000fe200078e00ff */
[----:B------:R-:W-:Y:S03]  /*55c0*/  UMOV UR18, 0x0 ;  /* 0x0000000000127882 */ /* 0x000fe60000000000 */
[----:B------:R-:W4:Y:S01]  /*55d0*/  LDC.64 R10, c[0x0][0xb18] ;  /* 0x0002c600ff0a7b82 */ /* 0x000f220000000a00 */
[----:B------:R-:W-:Y:S01]  /*55e0*/  @!UP1 UIADD3 UR10, UPT, UPT, UR42, 0x60, URZ ;  /* 0x000000602a0a9890 */ /* 0x000fe2000fffe0ff */
[----:B------:R-:W-:Y:S01]  /*55f0*/  @P3 SHF.R.U32.HI R24, RZ, 0x10, R29 ;  /* 0x00000010ff183819 */ /* 0x000fe2000001161d */
[----:B------:R-:W-:Y:S01]  /*5600*/  UMOV UR19, 0x10000000 ;  /* 0x1000000000137882 */ /* 0x000fe20000000000 */
[----:B------:R-:W-:Y:S01]  /*5610*/  UMOV UR11, UR43 ;  /* 0x0000002b000b7c82 */ /* 0x000fe20008000000 */
[----:B------:R-:W-:Y:S03]  /*5620*/  UMOV UR12, UR36 ;  /* 0x00000024000c7c82 */ /* 0x000fe60008000000 */
[----:B------:R-:W5:Y:S01]  /*5630*/  @!P1 LDC R0, c[0x0][0xb20] ;  /* 0x0002c800ff009b82 */ /* 0x000f620000000800 */
[----:B------:R-:W-:Y:S02]  /*5640*/  VIADD R27, R27, 0x1 ;  /* 0x000000011b1b7836 */ /* 0x000fe40000000000 */
[----:B------:R-:W-:Y:S05]  /*5650*/  IMAD.U32 R36, RZ, RZ, UR9 ;  /* 0x00000009ff247e24 */ /* 0x000fea000f8e00ff */
[----:B-1----:R-:W1:Y:S01]  /*5660*/  @!P1 LDC R3, c[0x0][0xb0c] ;  /* 0x0002c300ff039b82 */ /* 0x002e620000000800 */
[----:B------:R-:W-:Y:S01]  /*5670*/  IMAD.U32 R37, RZ, RZ, UR8 ;  /* 0x00000008ff257e24 */ /* 0x000fe2000f8e00ff */
[----:B------:R-:W-:Y:S01]  /*5680*/  @!UP1 UIADD3 UR8, UPT, UPT, UR7, 0x4200, URZ ;  /* 0x0000420007089890 */ /* 0x000fe2000fffe0ff */
[----:B------:R-:W-:Y:S01]  /*5690*/  @!P4 R2UR UR20, R36 ;  /* 0x000000002414c2ca */ /* 0x000fe200000e0000 */
[----:B------:R-:W-:Y:S02]  /*56a0*/  VOTEU.ALL UP1, P4 ;  /* 0x0000000000ff7886 */ /* 0x000fe40002020000 */
[----:B------:R-:W-:Y:S01]  /*56b0*/  @!P4 R2UR UR21, R37 ;  /* 0x000000002515c2ca */ /* 0x000fe200000e0000 */
[----:B------:R-:W-:Y:S11]  /*56c0*/  UMOV UR9, UR25 ;  /* 0x0000001900097c82 */ /* 0x000ff60008000000 */
[----:B------:R-:W-:Y:S01]  /*56d0*/  @!UPT UIADD3 URZ, UPT, UPT, URZ, URZ, URZ ;  /* 0x000000fffffff290 */ /* 0x000fe2000fffe0ff */
[----:B------:R1:W-:Y:S01]  /*56e0*/  @!UP1 UTMALDG.3D [UR8], [UR20], desc[UR18] ;  /* 0x00001208140095b4 */ /* 0x0003e20008011000 */
[----:B------:R1:W-:Y:S02]  /*56f0*/  @!P4 SYNCS.ARRIVE.TRANS64.RED.A0TR RZ, [UR7+0x50], R21 ;  /* 0x00005015ffffc9a7 */ /* 0x0003e40008300407 */
[----:B-1----:R-:W-:Y:S01]  /*5700*/  @!P1 ISETP.NE.AND P2, PT, R3, 0x1, PT ;  /* 0x000000010300980c */ /* 0x002fe20003f45270 */
[C---:B--2---:R-:W-:Y:S01]  /*5710*/  @!P1 IMAD.HI.U32 R14, R13.reuse, R14, RZ ;  /* 0x0000000e0d0e9227 */ /* 0x044fe200078e00ff */
[----:B----4-:R-:W-:Y:S03]  /*5720*/  @!P1 ISETP.NE.AND P0, PT, R10, 0x1, PT ;  /* 0x000000010a00980c */ /* 0x010fe60003f05270 */
[C---:B------:R-:W-:Y:S01]  /*5730*/  @!P1 IMAD.HI.U32 R11, R8.reuse, R11, RZ ;  /* 0x0000000b080b9227 */ /* 0x040fe200078e00ff */
[----:B------:R-:W-:Y:S04]  /*5740*/  @!P1 SHF.R.U32.HI R14, RZ, R15, R14 ;  /* 0x0000000fff0e9219 */ /* 0x000fe8000001160e */
[----:B-----5:R-:W-:Y:S01]  /*5750*/  @!P1 SHF.R.U32.HI R9, RZ, R0, R11 ;  /* 0x00000000ff099219 */ /* 0x020fe2000001160b */
[----:B------:R-:W-:Y:S01]  /*5760*/  SYNCS.ARRIVE.TRANS64.RED.A1T0 RZ, [UR14], RZ ;  /* 0x000000ffffff79a7 */ /* 0x000fe2000810040e */
[----:B------:R-:W-:Y:S02]  /*5770*/  @!P1 SEL R14, R13, R14, !P2 ;  /* 0x0000000e0d0e9207 */ /* 0x000fe40005000000 */
[----:B------:R-:W-:Y:S01]  /*5780*/  @!P1 SEL R9, R8, R9, !P0 ;  /* 0x0000000908099207 */ /* 0x000fe20004000000 */
[----:B------:R-:W1:Y:S04]  /*5790*/  SYNCS.PHASECHK.TRANS64.TRYWAIT P5, [UR7+0x78], R20 ;  /* 0x00007814ff0075a7 */ /* 0x000e6800080a1107 */
[----:B------:R-:W-:Y:S02]  /*57a0*/  @!P1 IMAD.IADD R0, R9, 0x1, -R14 ;  /* 0x0000000109009824 */ /* 0x000fe400078e0a0e */
[----:B------:R-:W-:Y:S02]  /*57b0*/  @!P1 IMAD.IADD R9, R14, 0x1, -R9 ;  /* 0x000000010e099824 */ /* 0x000fe400078e0a09 */
[----:B------:R-:W-:Y:S02]  /*57c0*/  @!P1 IMAD R13, R0, R3, R13 ;  /* 0x00000003000d9224 */ /* 0x000fe400078e020d */
[----:B------:R-:W-:Y:S01]  /*57d0*/  @!P1 IMAD R8, R9, R10, R8 ;  /* 0x0000000a09089224 */ /* 0x000fe200078e0208 */
[----:B-1----:R-:W-:Y:S06]  /*57e0*/  @!P5 BRA `(.L_x_99) ;  /* 0x0000006800d4d947 */ /* 0x002fec0003800000 */
.L_x_232:
[----:B-1----:R-:W-:Y:S01]  /*57f0*/  @!P4 IADD3 R3, P0, PT, R32, 0x580, RZ ;  /* 0x000005802003c810 */ /* 0x002fe20007f1e0ff */
[----:B------:R-:W-:Y:S01]  /*5800*/  VOTEU.ALL UP1, P4 ;  /* 0x0000000000ff7886 */ /* 0x000fe20002020000 */
[----:B------:R-:W-:Y:S01]  /*5810*/  UMOV UR18, 0x0 ;  /* 0x0000000000127882 */ /* 0x000fe20000000000 */
[----:B------:R-:W-:Y:S01]  /*5820*/  UMOV UR19, 0x10000000 ;  /* 0x1000000000137882 */ /* 0x000fe20000000000 */
[----:B------:R-:W-:Y:S01]  /*5830*/  @!P4 R2UR UR9, R3 ;  /* 0x000000000309c2ca */ /* 0x000fe200000e0000 */
[----:B------:R-:W-:Y:S01]  /*5840*/  @!P4 IMAD.X R0, RZ, RZ, R33, P0 ;  /* 0x000000ffff00c224 */ /* 0x000fe200000e0621 */
[----:B------:R-:W-:Y:S01]  /*5850*/  @!UP1 UIADD3 UR10, UPT, UPT, UR42, 0x70, URZ ;  /* 0x000000702a0a9890 */ /* 0x000fe2000fffe0ff */
[----:B------:R-:W-:Y:S01]  /*5860*/  ISETP.NE.AND P0, PT, R27, 0x2, PT ;  /* 0x000000021b00780c */ /* 0x000fe20003f05270 */
[----:B------:R-:W-:Y:S01]  /*5870*/  UMOV UR11, UR43 ;  /* 0x0000002b000b7c82 */ /* 0x000fe20008000000 */
[----:B------:R-:W-:Y:S01]  /*5880*/  UMOV UR12, UR36 ;  /* 0x00000024000c7c82 */ /* 0x000fe20008000000 */
[----:B------:R-:W-:Y:S01]  /*5890*/  @!P4 R2UR UR8, R0 ;  /* 0x000000000008c2ca */ /* 0x000fe200000e0000 */
[----:B------:R-:W-:Y:S01]  /*58a0*/  IMAD.IADD R20, R8, 0x1, R66 ;  /* 0x0000000108147824 */ /* 0x000fe200078e0242 */
[----:B------:R-:W-:Y:S01]  /*58b0*/  @P3 R2UR UR36, R24 ;  /* 0x00000000182432ca */ /* 0x000fe200000e0000 */
[----:B------:R-:W-:Y:S01]  /*58c0*/  IMAD.IADD R21, R13, 0x1, R68 ;  /* 0x000000010d157824 */ /* 0x000fe200078e0244 */
[----:B------:R-:W-:Y:S02]  /*58d0*/  SEL R0, RZ, 0x1, P0 ;  /* 0x00000001ff007807 */ /* 0x000fe40000000000 */
[----:B------:R-:W-:Y:S01]  /*58e0*/  SEL R27, R27, RZ, P0 ;  /* 0x000000ff1b1b7207 */ /* 0x000fe20000000000 */
[----:B------:R-:W-:Y:S01]  /*58f0*/  IMAD.U32 R10, RZ, RZ, UR9 ;  /* 0x00000009ff0a7e24 */ /* 0x000fe2000f8e00ff */
[----:B------:R-:W-:Y:S01]  /*5900*/  UMOV UR9, UR17 ;  /* 0x0000001100097c82 */ /* 0x000fe20008000000 */
[----:B------:R-:W-:Y:S03]  /*5910*/  LOP3.LUT R25, R25, R0, RZ, 0x3c, !PT ;  /* 0x0000000019197212 */ /* 0x000fe600078e3cff */
[----:B------:R-:W-:Y:S01]  /*5920*/  @!P4 R2UR UR14, R10 ;  /* 0x000000000a0ec2ca */ /* 0x000fe200000e0000 */
[----:B------:R-:W-:Y:S01]  /*5930*/  IMAD.U32 R11, RZ, RZ, UR8 ;  /* 0x00000008ff0b7e24 */ /* 0x000fe2000f8e00ff */
[----:B------:R-:W-:Y:S01]  /*5940*/  @!UP1 UIADD3 UR8, UPT, UPT, UR7, 0x6200, URZ ;  /* 0x0000620007089890 */ /* 0x000fe2000fffe0ff */
[----:B------:R-:W-:Y:S03]  /*5950*/  VOTEU.ALL UP1, P4 ;  /* 0x0000000000ff7886 */ /* 0x000fe60002020000 */
[----:B------:R-:W-:Y:S11]  /*5960*/  @!P4 R2UR UR15, R11 ;  /* 0x000000000b0fc2ca */ /* 0x000ff600000e0000 */
[----:B------:R-:W-:Y:S02]  /*5970*/  @!UPT UIADD3 URZ, UPT, UPT, URZ, URZ, URZ ;  /* 0x000000fffffff290 */ /* 0x000fe4000fffe0ff */
[----:B------:R2:W-:Y:S01]  /*5980*/  @!UP1 UTMALDG.3D [UR8], [UR14], desc[UR18] ;  /* 0x000012080e0095b4 */ /* 0x0005e20008011000 */
[----:B------:R2:W-:Y:S01]  /*5990*/  @!P4 SYNCS.ARRIVE.TRANS64.RED.A0TR RZ, [UR7+0x58], R23 ;  /* 0x00005817ffffc9a7 */ /* 0x0005e20008300407 */
[----:B------:R-:W-:Y:S01]  /*59a0*/  UPLOP3.LUT UP1, UPT, UPT, UPT, UPT, 0x80, 0x8 ;  /* 0x000000000008789c */ /* 0x000fe20003f2f070 */
[----:B------:R-:W-:Y:S01]  /*59b0*/  SYNCS.ARRIVE.TRANS64.RED.A1T0 RZ, [UR13], RZ ;  /* 0x000000ffffff79a7 */ /* 0x000fe2000810040d */
[----:B------:R-:W-:Y:S09]  /*59c0*/  @P3 BRA `(.L_x_100) ;  /* 0xffffffec00103947 */ /* 0x000ff2000383ffff */
[----:B------:R-:W1:Y:S02]  /*59d0*/  SYNCS.PHASECHK.TRANS64.TRYWAIT P0, [UR7+0x60], R12 ;  /* 0x0000600cff0075a7 */ /* 0x000e640008001107 */
[----:B-1----:R-:W-:Y:S05]  /*59e0*/  @!P0 BRA `(.L_x_101) ;  /* 0x00000068006c8947 */ /* 0x002fea0003800000 */
.L_x_234:
[----:B------:R-:W4:Y:S02]  /*59f0*/  SYNCS.PHASECHK.TRANS64.TRYWAIT P0, [UR7+0x68], R12 ;  /* 0x0000680cff0075a7 */ /* 0x000f240008001107 */
[----:B----4-:R-:W-:Y:S05]  /*5a00*/  @!P0 BRA `(.L_x_102) ;  /* 0x00000068007c8947 */ /* 0x010fea0003800000 */
.L_x_236:
[----:B------:R-:W4:Y:S01]  /*5a10*/  SYNCS.PHASECHK.TRANS64.TRYWAIT P0, [UR7+0x70], R12 ;  /* 0x0000700cff0075a7 */ /* 0x000f220008001107 */
[----:B------:R-:W-:Y:S01]  /*5a20*/  HFMA2 R0, -RZ, RZ, 0, 5.9604644775390625e-08 ;  /* 0x00000001ff007431 */ /* 0x000fe200000001ff */
[----:B----4-:R-:W-:Y:S06]  /*5a30*/  @!P0 BRA `(.L_x_103) ;  /* 0x0000006800888947 */ /* 0x010fec0003800000 */
.L_x_238:
[----:B------:R-:W-:Y:S02]  /*5a40*/  MOV R2, UR7 ;  /* 0x0000000700027c02 */ /* 0x000fe40008000f00 */
[----:B-1----:R-:W-:-:S07]  /*5a50*/  SHF.L.U32 R3, R0, 0x1f, RZ ;  /* 0x0000001f00037819 */ /* 0x002fce00000006ff */
.L_x_104:
[----:B-1----:R1:W4:Y:S02]  /*5a60*/  SYNCS.PHASECHK.TRANS64.TRYWAIT P0, [R2+URZ+0x78], R3 ;  /* 0x00007803020075a7 */ /* 0x00232400080011ff */
[----:B----4-:R-:W-:Y:S05]  /*5a70*/  @!P0 NANOSLEEP.SYNCS 0x989680 ;  /* 0x009896800000895d */ /* 0x010fea0003900000 */
[----:B------:R-:W4:Y:S02]  /*5a80*/  @!P0 SYNCS.PHASECHK.TRANS64 P0, [R2+URZ+0x78], R3 ;  /* 0x00007803020085a7 */ /* 0x000f2400080010ff */
[----:B--2-4-:R-:W-:Y:S05]  /*5a90*/  @P0 EXIT ;  /* 0x000000000000094d */ /* 0x014fea0003800000 */
[----:B------:R-:W-:Y:S05]  /*5aa0*/  BRA `(.L_x_104) ;  /* 0xfffffffc00ec7947 */ /* 0x000fea000383ffff */
.L_x_85:
[----:B------:R-:W-:-:S06]  /*5ab0*/  UISETP.GE.AND UP1, UPT, UR10, 0x4, UPT ;  /* 0x000000040a00788c */ /* 0x000fcc000bf26270 */
[----:B------:R-:W-:-:S13]  /*5ac0*/  PLOP3.LUT P0, PT, PT, PT, UP1, 0x80, 0x8 ;  /* 0x000000000008781c */ /* 0x000fda0003f0f018 */
[----:B------:R-:W-:Y:S05]  /*5ad0*/  @!P0 EXIT ;  /* 0x000000000000894d */ /* 0x000fea0003800000 */
[----:B------:R-:W-:Y:S01]  /*5ae0*/  BAR.SYNC.DEFER_BLOCKING 0x6, 0xa0 ;  /* 0x0182800000007b1d */ /* 0x000fe20000010000 */
[C---:B------:R-:W-:Y:S01]  /*5af0*/  IMAD.SHL.U32 R3, R80.reuse, 0x10, RZ ;  /* 0x0000001050037824 */ /* 0x040fe200078e00ff */
[C---:B------:R-:W-:Y:S01]  /*5b00*/  SHF.L.U32 R33, R80.reuse, 0x10, RZ ;  /* 0x0000001050217819 */ /* 0x040fe200000006ff */
[C---:B------:R-:W-:Y:S01]  /*5b10*/  IMAD.SHL.U32 R2, R80.reuse, 0x2, RZ ;  /* 0x0000000250027824 */ /* 0x040fe200078e00ff */
[C---:B------:R-:W-:Y:S01]  /*5b20*/  LOP3.LUT R81, R80.reuse, 0x60, RZ, 0xc0, !PT ;  /* 0x0000006050517812 */ /* 0x040fe200078ec0ff */
[----:B------:R-:W-:Y:S01]  /*5b30*/  HFMA2 R75, -RZ, RZ, 0, 0 ;  /* 0x00000000ff4b7431 */ /* 0x000fe200000001ff */
[----:B------:R-:W-:Y:S02]  /*5b40*/  UMOV UR48, 0x400 ;  /* 0x0000040000307882 */ /* 0x000fe40000000000 */
[----:B------:R-:W1:Y:S01]  /*5b50*/  LDC R71, c[0x0][0x370] ;  /* 0x0000dc00ff477b82 */ /* 0x000e620000000800 */
[----:B------:R-:W-:Y:S01]  /*5b60*/  ULEA UR48, UR37, UR48, 0x18 ;  /* 0x0000003025307291 */ /* 0x000fe2000f8ec0ff */
[----:B------:R-:W-:Y:S01]  /*5b70*/  LOP3.LUT R5, R3, 0x60, RZ, 0xc0, !PT ;  /* 0x0000006003057812 */ /* 0x000fe200078ec0ff */
[----:B------:R-:W-:Y:S01]  /*5b80*/  IMAD.MOV.U32 R30, RZ, RZ, RZ ;  /* 0x000000ffff1e7224 */ /* 0x000fe200078e00ff */
[----:B------:R-:W-:Y:S01]  /*5b90*/  LOP3.LUT R78, R80, 0x2, RZ, 0xc0, !PT ;  /* 0x00000002504e7812 */ /* 0x000fe200078ec0ff */
[----:B------:R-:W-:Y:S01]  /*5ba0*/  UIADD3 UR4, UPT, UPT, UR48, 0x200, URZ ;  /* 0x0000020030047890 */ /* 0x000fe2000fffe0ff */
[----:B------:R-:W-:Y:S01]  /*5bb0*/  LOP3.LUT R2, R5, 0xc, R2, 0xf8, !PT ;  /* 0x0000000c05027812 */ /* 0x000fe200078ef802 */
[----:B------:R-:W-:Y:S01]  /*5bc0*/  IMAD.MOV.U32 R84, RZ, RZ, RZ ;  /* 0x000000ffff547224 */ /* 0x000fe200078e00ff */
[----:B------:R-:W2:Y:S01]  /*5bd0*/  LDC R28, c[0x0][0xb0c] ;  /* 0x0002c300ff1c7b82 */ /* 0x000ea20000000800 */
[----:B------:R-:W-:Y:S01]  /*5be0*/  LOP3.LUT R33, R33, 0x600000, RZ, 0xc0, !PT ;  /* 0x0060000021217812 */ /* 0x000fe200078ec0ff */
[----:B------:R-:W3:Y:S01]  /*5bf0*/  LDCU.64 UR52, c[0x0][0x348] ;  /* 0x00006900ff3477ac */ /* 0x000ee20008000a00 */
[----:B------:R-:W-:Y:S01]  /*5c00*/  IMAD.U32 R73, RZ, RZ, UR4 ;  /* 0x00000004ff497e24 */ /* 0x000fe2000f8e00ff */
[----:B------:R-:W-:-:S02]  /*5c10*/  LOP3.LUT R2, R2, 0x790, R3, 0xf8, !PT ;  /* 0x0000079002027812 */ /* 0x000fc400078ef803 */
[----:B------:R-:W-:Y:S01]  /*5c20*/  LOP3.LUT R80, R80, 0x4, RZ, 0xc0, !PT ;  /* 0x0000000450507812 */ /* 0x000fe200078ec0ff */
[----:B------:R-:W4:Y:S01]  /*5c30*/  LDCU.64 UR38, c[0x0][0x888] ;  /* 0x00011100ff2677ac */ /* 0x000f220008000a00 */
[----:B------:R-:W1:Y:S01]  /*5c40*/  LDC R69, c[0x0][0xb20] ;  /* 0x0002c800ff457b82 */ /* 0x000e620000000800 */
[----:B------:R-:W3:Y:S01]  /*5c50*/  LDS R0, [UR48+0x140] ;  /* 0x00014030ff007984 */ /* 0x000ee20008000800 */
[----:B------:R-:W-:Y:S01]  /*5c60*/  LEA R79, R2, R73, 0x2 ;  /* 0x00000049024f7211 */ /* 0x000fe200078e10ff */
[----:B------:R-:W1:Y:S01]  /*5c70*/  LDCU.64 UR44, c[0x0][0x890] ;  /* 0x00011200ff2c77ac */ /* 0x000e620008000a00 */
[----:B------:R-:W-:-:S03]  /*5c80*/  MOV R76, RZ ;  /* 0x000000ff004c7202 */ /* 0x000fc60000000f00 */
[--C-:B------:R-:W-:Y:S01]  /*5c90*/  IMAD R78, R78, -0x10, R79.reuse ;  /* 0xfffffff04e4e7824 */ /* 0x100fe200078e024f */
[----:B------:R-:W1:Y:S01]  /*5ca0*/  LDC R27, c[0x0][0xb30] ;  /* 0x0002cc00ff1b7b82 */ /* 0x000e620000000800 */
[----:B------:R-:W-:Y:S01]  /*5cb0*/  IMAD R77, R80, -0x10, R79 ;  /* 0xfffffff0504d7824 */ /* 0x000fe200078e024f */
[----:B------:R-:W-:Y:S01]  /*5cc0*/  UMOV UR49, URZ ;  /* 0x000000ff00317c82 */ /* 0x000fe20008000000 */
[----:B------:R-:W-:-:S05]  /*5cd0*/  UMOV UR51, URZ ;  /* 0x000000ff00337c82 */ /* 0x000fca0008000000 */
[----:B------:R-:W1:Y:S08]  /*5ce0*/  LDC.64 R64, c[0x0][0xb10] ;  /* 0x0002c400ff407b82 */ /* 0x000e700000000a00 */
[----:B------:R-:W1:Y:S08]  /*5cf0*/  LDC.64 R24, c[0x0][0xb18] ;  /* 0x0002c600ff187b82 */ /* 0x000e700000000a00 */
[----:B------:R-:W1:Y:S08]  /*5d00*/  LDC.64 R22, c[0x0][0xb28] ;  /* 0x0002ca00ff167b82 */ /* 0x000e700000000a00 */
[----:B------:R-:W1:Y:S01]  /*5d10*/  LDC.64 R62, c[0x0][0x8b0] ;  /* 0x00022c00ff3e7b82 */ /* 0x000e620000000a00 */
[----:B---3--:R-:W-:-:S07]  /*5d20*/  IMAD.IADD R33, R0, 0x1, R33 ;  /* 0x0000000100217824 */ /* 0x008fce00078e0221 */
[----:B------:R-:W3:Y:S08]  /*5d30*/  LDC.64 R60, c[0x0][0x8a8] ;  /* 0x00022a00ff3c7b82 */ /* 0x000ef00000000a00 */
[----:B--2-4-:R-:W1:Y:S02]  /*5d40*/  LDC R70, c[0x0][0x374] ;  /* 0x0000dd00ff467b82 */ /* 0x014e640000000800 */
.L_x_180:
[C---:B------:R-:W-:Y:S02]  /*5d50*/  LEA R0, R84.reuse, UR48, 0x3 ;  /* 0x0000003054007c11 */ /* 0x040fe4000f8e18ff */
[----:B------:R-:W-:Y:S02]  /*5d60*/  SHF.L.U32 R3, R75, 0x1f, RZ ;  /* 0x0000001f4b037819 */ /* 0x000fe400000006ff */
[----:B-1----:R-:W-:Y:S02]  /*5d70*/  LEA R16, R84, UR48, 0x4 ;  /* 0x0000003054107c11 */ /* 0x002fe4000f8e20ff */
[----:B------:R-:W2:Y:S02]  /*5d80*/  SYNCS.PHASECHK.TRANS64.TRYWAIT P0, [R0+URZ+0x90], R3 ;  /* 0x00009003000075a7 */ /* 0x000ea400080011ff */
[----:B--23--:R-:W-:Y:S05]  /*5d90*/  @!P0 BRA `(.L_x_105) ;  /* 0x0000006400c88947 */ /* 0x00cfea0003800000 */
.L_x_239:
[----:B------:R-:W4:Y:S01]  /*5da0*/  LDC.64 R12, c[0x0][0xb10] ;  /* 0x0002c400ff0c7b82 */ /* 0x000f220000000a00 */
[----:B------:R-:W3:Y:S01]  /*5db0*/  LDS.128 R16, [R16+0x120] ;  /* 0x0001200010107984 */ /* 0x000ee20000000c00 */
[----:B-1----:R-:W-:Y:S01]  /*5dc0*/  ISETP.NE.AND P1, PT, R27, 0x1, PT ;  /* 0x000000011b00780c */ /* 0x002fe20003f25270 */
[----:B--2---:R-:W-:Y:S01]  /*5dd0*/  VIADD R0, R0, 0xa0 ;  /* 0x000000a000007836 */ /* 0x004fe20000000000 */
[----:B------:R-:W-:Y:S04]  /*5de0*/  ISETP.GE.AND P0, PT, R26, 0x1, PT ;  /* 0x000000011a00780c */ /* 0x000fe80003f06270 */
[----:B------:R-:W1:Y:S01]  /*5df0*/  LDC.64 R10, c[0x0][0xb18] ;  /* 0x0002c600ff0a7b82 */ /* 0x000e620000000a00 */
[----:B------:R-:W-:Y:S01]  /*5e00*/  PRMT R0, RZ, 0x654, R0 ;  /* 0x00000654ff007816 */ /* 0x000fe20000000000 */
[----:B------:R-:W-:Y:S01]  /*5e10*/  @!PT LDS RZ, [RZ] ;  /* 0x00000000fffff984 */ /* 0x000fe20000000800 */
[----:B------:R-:W-:Y:S01]  /*5e20*/  @!PT LDS RZ, [RZ] ;  /* 0x00000000fffff984 */ /* 0x000fe20000000800 */
[----:B------:R-:W-:Y:S01]  /*5e30*/  @!PT LDS RZ, [RZ] ;  /* 0x00000000fffff984 */ /* 0x000fe20000000800 */
[----:B------:R-:W-:Y:S01]  /*5e40*/  @!PT LDS RZ, [RZ] ;  /* 0x00000000fffff984 */ /* 0x000fe20000000800 */
[----:B------:R2:W-:Y:S06]  /*5e50*/  MEMBAR.ALL.CTA ;  /* 0x0000000000007992 */ /* 0x0005ec0000008000 */
[----:B--2---:R-:W2:Y:S01]  /*5e60*/  FENCE.VIEW.ASYNC.S ;  /* 0x00000000000073c6 */ /* 0x004ea20000000000 */
[----:B------:R-:W1:Y:S08]  /*5e70*/  @!P1 LDC R14, c[0x0][0xb20] ;  /* 0x0002c800ff0e9b82 */ /* 0x000e700000000800 */
[----:B------:R-:W1:Y:S01]  /*5e80*/  @!P1 LDC R9, c[0x0][0xb0c] ;  /* 0x0002c300ff099b82 */ /* 0x000e620000000800 */
[----:B--2---:R2:W-:Y:S01]  /*5e90*/  SYNCS.ARRIVE.TRANS64.RED.A1T0 RZ, [R0+URZ], RZ ;  /* 0x000000ff00ff79a7 */ /* 0x0045e200081004ff */
[----:B---3--:R-:W-:Y:S04]  /*5ea0*/  LOP3.LUT P4, RZ, R18, 0x1, RZ, 0xc0, !PT ;  /* 0x0000000112ff7812 */ /* 0x008fe8000788c0ff */
[----:B------:R-:W-:Y:S09]  /*5eb0*/  P2R R82, PR, RZ, 0x10 ;  /* 0x00000010ff527803 */ /* 0x000ff20000000000 */
[----:B------:R-:W-:Y:S02]  /*5ec0*/  @P4 MOV R31, R16 ;  /* 0x00000010001f4202 */ /* 0x000fe40000000f00 */
[----:B------:R-:W-:Y:S01]  /*5ed0*/  @P4 LOP3.LUT R29, R17, 0xffff, RZ, 0xc0, !PT ;  /* 0x0000ffff111d4812 */ /* 0x000fe200078ec0ff */
[----:B--2-4-:R-:W-:Y:S06]  /*5ee0*/  @!P0 BRA `(.L_x_106) ;  /* 0x0000000000a48947 */ /* 0x014fec0003800000 */
[----:B------:R-:W-:Y:S01]  /*5ef0*/  IMAD.HI.U32 R36, R70, R25, RZ ;  /* 0x0000001946247227 */ /* 0x000fe200078e00ff */
[----:B------:R-:W-:Y:S02]  /*5f00*/  ISETP.NE.AND P0, PT, R24, 0x1, PT ;  /* 0x000000011800780c */ /* 0x000fe40003f05270 */
[----:B------:R-:W-:Y:S01]  /*5f10*/  ISETP.NE.AND P2, PT, R26, 0x1, PT ;  /* 0x000000011a00780c */ /* 0x000fe20003f45270 */
[-C--:B------:R-:W-:Y:S01]  /*5f20*/  IMAD.HI.U32 R34, R71, R64.reuse, RZ ;  /* 0x0000004047227227 */ /* 0x080fe200078e00ff */
[----:B------:R-:W-:Y:S02]  /*5f30*/  SHF.R.U32.HI R37, RZ, R69, R36 ;  /* 0x00000045ff257219 */ /* 0x000fe40000011624 */
[----:B------:R-:W-:Y:S01]  /*5f40*/  ISETP.NE.AND P3, PT, R28, 0x1, PT ;  /* 0x000000011c00780c */ /* 0x000fe20003f65270 */
[----:B------:R-:W-:Y:S01]  /*5f50*/  IMAD.HI.U32 R40, R29, R25, RZ ;  /* 0x000000191d287227 */ /* 0x000fe200078e00ff */
[----:B------:R-:W-:Y:S02]  /*5f60*/  SHF.R.U32.HI R34, RZ, R65, R34 ;  /* 0x00000041ff227219 */ /* 0x000fe40000011622 */
[----:B------:R-:W-:Y:S01]  /*5f70*/  SEL R3, R70, R37, !P0 ;  /* 0x0000002546037207 */ /* 0x000fe20004000000 */
[----:B------:R-:W-:Y:S01]  /*5f80*/  IMAD.HI.U32 R38, R31, R64, RZ ;  /* 0x000000401f267227 */ /* 0x000fe200078e00ff */
[----:B------:R-:W-:Y:S03]  /*5f90*/  SEL R7, R71, R34, !P3 ;  /* 0x0000002247077207 */ /* 0x000fe60005800000 */
[-C--:B------:R-:W-:Y:S01]  /*5fa0*/  IMAD.HI.U32 R34, R3, R22.reuse, RZ ;  /* 0x0000001603227227 */ /* 0x080fe200078e00ff */
[----:B------:R-:W-:Y:S03]  /*5fb0*/  SHF.R.U32.HI R38, RZ, R65, R38 ;  /* 0x00000041ff267219 */ /* 0x000fe60000011626 */
[----:B------:R-:W-:Y:S01]  /*5fc0*/  IMAD.HI.U32 R36, R7, R22, RZ ;  /* 0x0000001607247227 */ /* 0x000fe200078e00ff */
[----:B------:R-:W-:Y:S02]  /*5fd0*/  @P2 SHF.R.U32.HI R3, RZ, R23, R34 ;  /* 0x00000017ff032219 */ /* 0x000fe40000011622 */
[----:B------:R-:W-:Y:S02]  /*5fe0*/  SHF.R.U32.HI R34, RZ, R69, R40 ;  /* 0x00000045ff227219 */ /* 0x000fe40000011628 */
[----:B------:R-:W-:Y:S01]  /*5ff0*/  @P2 SHF.R.U32.HI R7, RZ, R23, R36 ;  /* 0x00000017ff072219 */ /* 0x000fe20000011624 */
[C---:B------:R-:W-:Y:S01]  /*6000*/  IMAD R2, R26.reuse, R3, RZ ;  /* 0x000000031a027224 */ /* 0x040fe200078e02ff */
[----:B------:R-:W-:Y:S02]  /*6010*/  SEL R5, R29, R34, !P0 ;  /* 0x000000221d057207 */ /* 0x000fe40004000000 */
[----:B------:R-:W-:Y:S01]  /*6020*/  SEL R3, R31, R38, !P3 ;  /* 0x000000261f037207 */ /* 0x000fe20005800000 */
[----:B------:R-:W-:Y:S01]  /*6030*/  IMAD R4, R26, R7, RZ ;  /* 0x000000071a047224 */ /* 0x000fe200078e02ff */
[C---:B------:R-:W-:Y:S01]  /*6040*/  ISETP.GE.AND P0, PT, R5.reuse, R2, PT ;  /* 0x000000020500720c */ /* 0x040fe20003f06270 */
[----:B------:R-:W-:Y:S03]  /*6050*/  IMAD.HI.U32 R6, R5, R22, RZ ;  /* 0x0000001605067227 */ /* 0x000fe600078e00ff */
[----:B------:R-:W-:Y:S01]  /*6060*/  ISETP.GE.OR P0, PT, R3, R4, P0 ;  /* 0x000000040300720c */ /* 0x000fe20000706670 */
[----:B------:R-:W-:Y:S01]  /*6070*/  IMAD.MOV R4, RZ, RZ, -R3 ;  /* 0x000000ffff047224 */ /* 0x000fe200078e0a03 */
[-C--:B------:R-:W-:Y:S03]  /*6080*/  SHF.R.U32.HI R6, RZ, R23.reuse, R6 ;  /* 0x00000017ff067219 */ /* 0x080fe60000011606 */
[----:B------:R-:W-:Y:S01]  /*6090*/  IMAD R31, R28, R4, R31 ;  /* 0x000000041c1f7224 */ /* 0x000fe200078e021f */
[----:B------:R-:W-:Y:S05]  /*60a0*/  SEL R15, R5, R6, !P2 ;  /* 0x00000006050f7207 */ /* 0x000fea0005000000 */
[----:B------:R-:W-:Y:S02]  /*60b0*/  IMAD.MOV R6, RZ, RZ, -R15 ;  /* 0x000000ffff067224 */ /* 0x000fe400078e0a0f */
[C---:B------:R-:W-:Y:S04]  /*60c0*/  @!P0 IMAD.HI.U32 R2, R3.reuse, R22, RZ ;  /* 0x0000001603028227 */ /* 0x040fe800078e00ff */
[----:B------:R-:W-:Y:S01]  /*60d0*/  IMAD R6, R26, R6, R5 ;  /* 0x000000061a067224 */ /* 0x000fe200078e0205 */
[----:B------:R-:W-:Y:S04]  /*60e0*/  @!P0 SHF.R.U32.HI R2, RZ, R23, R2 ;  /* 0x00000017ff028219 */ /* 0x000fe80000011602 */
[----:B------:R-:W-:Y:S02]  /*60f0*/  @!P0 SEL R0, R3, R2, !P2 ;  /* 0x0000000203008207 */ /* 0x000fe40005000000 */
[----:B------:R-:W-:Y:S02]  /*6100*/  IADD3 R2, PT, PT, -R5, RZ, RZ ;  /* 0x000000ff05027210 */ /* 0x000fe40007ffe1ff */
[----:B------:R-:W-:Y:S01]  /*6110*/  @!P0 IADD3 R8, PT, PT, R15, -R0, RZ ;  /* 0x800000000f088210 */ /* 0x000fe20007ffe0ff */
[----:B------:R-:W-:Y:S02]  /*6120*/  @!P0 IMAD R0, R7, R6, R0 ;  /* 0x0000000607008224 */ /* 0x000fe400078e0200 */
[----:B------:R-:W-:Y:S02]  /*6130*/  IMAD R29, R24, R2, R29 ;  /* 0x00000002181d7224 */ /* 0x000fe400078e021d */
[----:B------:R-:W-:Y:S02]  /*6140*/  @!P0 IMAD R5, R8, R26, R3 ;  /* 0x0000001a08058224 */ /* 0x000fe400078e0203 */
[----:B------:R-:W-:Y:S04]  /*6150*/  @!P0 IMAD.MOV.U32 R3, RZ, RZ, R0 ;  /* 0x000000ffff038224 */ /* 0x000fe800078e0000 */
[----:B------:R-:W-:Y:S02]  /*6160*/  IMAD R31, R3, R28, R31 ;  /* 0x0000001c031f7224 */ /* 0x000fe400078e021f */
[----:B------:R-:W-:Y:S07]  /*6170*/  IMAD R29, R5, R24, R29 ;  /* 0x00000018051d7224 */ /* 0x000fee00078e021d */
.L_x_106:
[----:B-1----:R-:W-:Y:S01]  /*6180*/  @!P1 ISETP.NE.AND P0, PT, R10, 0x1, PT ;  /* 0x000000010a00980c */ /* 0x002fe20003f05270 */
[----:B------:R-:W-:Y:S01]  /*6190*/  @!P1 IMAD.HI.U32 R3, R29, R11, RZ ;  /* 0x0000000b1d039227 */ /* 0x000fe200078e00ff */
[----:B------:R-:W-:Y:S01]  /*61a0*/  R2UR UR42, R21 ;  /* 0x00000000152a72ca */ /* 0x000fe200000e0000 */
[----:B------:R-:W-:Y:S01]  /*61b0*/  BSSY.RECONVERGENT B6, `(.L_x_107) ;  /* 0x0000031000067945 */ /* 0x000fe20003800200 */
[----:B------:R-:W-:Y:S01]  /*61c0*/  R2UR UR41, R20 ;  /* 0x00000000142972ca */ /* 0x000fe200000e0000 */
[----:B------:R-:W-:Y:S01]  /*61d0*/  @!P1 IMAD.HI.U32 R0, R31, R12, RZ ;  /* 0x0000000c1f009227 */ /* 0x000fe200078e00ff */
[----:B------:R-:W-:Y:S02]  /*61e0*/  @!P1 SHF.R.U32.HI R2, RZ, R14, R3 ;  /* 0x0000000eff029219 */ /* 0x000fe40000011603 */
[----:B------:R-:W-:Y:S01]  /*61f0*/  @!P1 ISETP.NE.AND P2, PT, R9, 0x1, PT ;  /* 0x000000010900980c */ /* 0x000fe20003f45270 */
[----:B------:R-:W-:Y:S01]  /*6200*/  VIADD R84, R84, 0x1 ;  /* 0x0000000154547836 */ /* 0x000fe20000000000 */
[----:B------:R-:W-:Y:S02]  /*6210*/  @!P1 SEL R2, R29, R2, !P0 ;  /* 0x000000021d029207 */ /* 0x000fe40004000000 */
[----:B------:R-:W-:Y:S02]  /*6220*/  @!P1 SHF.R.U32.HI R0, RZ, R13, R0 ;  /* 0x0000000dff009219 */ /* 0x000fe40000011600 */
[----:B------:R-:W-:Y:S01]  /*6230*/  LOP3.LUT P0, RZ, R73, 0x1b0, RZ, 0xc0, !PT ;  /* 0x000001b049ff7812 */ /* 0x000fe2000780c0ff */
[----:B------:R-:W-:Y:S01]  /*6240*/  USHF.L.U32 UR42, UR42, 0x7, URZ ;  /* 0x000000072a2a7899 */ /* 0x000fe200080006ff */
[----:B------:R-:W-:Y:S01]  /*6250*/  @!P1 SEL R3, R31, R0, !P2 ;  /* 0x000000001f039207 */ /* 0x000fe20005000000 */
[----:B------:R-:W-:Y:S01]  /*6260*/  USHF.L.U32 UR41, UR41, 0x7, URZ ;  /* 0x0000000729297899 */ /* 0x000fe200080006ff */
[----:B------:R-:W-:Y:S03]  /*6270*/  @P4 SHF.R.U32.HI R74, RZ, 0x10, R17 ;  /* 0x00000010ff4a4819 */ /* 0x000fe60000011611 */
[----:B------:R-:W-:Y:S02]  /*6280*/  @!P1 IMAD.IADD R0, R2, 0x1, -R3 ;  /* 0x0000000102009824 */ /* 0x000fe400078e0a03 */
[----:B------:R-:W-:Y:S02]  /*6290*/  @!P1 IMAD.IADD R2, R3, 0x1, -R2 ;  /* 0x0000000103029824 */ /* 0x000fe400078e0a02 */
[----:B------:R-:W-:Y:S02]  /*62a0*/  @!P1 IMAD R31, R0, R9, R31 ;  /* 0x00000009001f9224 */ /* 0x000fe400078e021f */
[----:B------:R-:W-:Y:S01]  /*62b0*/  @!P1 IMAD R29, R2, R10, R29 ;  /* 0x0000000a021d9224 */ /* 0x000fe200078e021d */
[----:B------:R-:W-:Y:S06]  /*62c0*/  @!P0 BRA `(.L_x_108) ;  /* 0x00000000007c8947 */ /* 0x000fec0003800000 */
[----:B------:R-:W1:Y:S01]  /*62d0*/  LDCU.64 UR8, c[0x4][0x80] ;  /* 0x01001000ff0877ac */ /* 0x000e620008000a00 */
[----:B------:R-:W-:Y:S01]  /*62e0*/  MOV R2, 0x0 ;  /* 0x0000000000027802 */ /* 0x000fe20000000f00 */
[----:B------:R-:W-:Y:S02]  /*62f0*/  HFMA2 R12, -RZ, RZ, 0, 5.9604644775390625e-08 ;  /* 0x00000001ff0c7431 */ /* 0x000fe400000001ff */
[----:B------:R-:W-:Y:S01]  /*6300*/  IMAD.MOV.U32 R8, RZ, RZ, 0x70 ;  /* 0x00000070ff087424 */ /* 0x000fe200078e00ff */
[----:B------:R2:W3:Y:S01]  /*6310*/  LDC.64 R14, c[0x4][R2] ;  /* 0x01000000020e7b82 */ /* 0x0004e20000000a00 */
[----:B------:R-:W4:Y:S01]  /*6320*/  LDCU.64 UR6, c[0x4][0x88] ;  /* 0x01001100ff0677ac */ /* 0x000f220008000a00 */
[----:B------:R-:W-:Y:S01]  /*6330*/  IMAD.MOV.U32 R13, RZ, RZ, RZ ;  /* 0x000000ffff0d7224 */ /* 0x000fe200078e00ff */
[----:B------:R-:W2:Y:S01]  /*6340*/  LDCU.64 UR4, c[0x4][0x8] ;  /* 0x01000100ff0477ac */ /* 0x000ea20008000a00 */
[----:B-1----:R-:W-:Y:S01]  /*6350*/  MOV R5, UR9 ;  /* 0x0000000900057c02 */ /* 0x002fe20008000f00 */
[----:B------:R-:W-:Y:S01]  /*6360*/  IMAD.U32 R4, RZ, RZ, UR8 ;  /* 0x00000008ff047e24 */ /* 0x000fe2000f8e00ff */
[----:B----4-:R-:W-:Y:S01]  /*6370*/  MOV R7, UR7 ;  /* 0x0000000700077c02 */ /* 0x010fe20008000f00 */
[----:B------:R-:W-:Y:S01]  /*6380*/  IMAD.U32 R6, RZ, RZ, UR6 ;  /* 0x00000006ff067e24 */ /* 0x000fe2000f8e00ff */
[----:B--2---:R-:W-:Y:S01]  /*6390*/  MOV R11, UR5 ;  /* 0x00000005000b7c02 */ /* 0x004fe20008000f00 */
[----:B------:R-:W-:Y:S02]  /*63a0*/  IMAD.U32 R10, RZ, RZ, UR4 ;  /* 0x00000004ff0a7e24 */ /* 0x000fe4000f8e00ff */
[----:B------:R-:W-:Y:S07]  /*63b0*/  LEPC R20, `(.L_x_109) ;  /* 0x000000001014794e */ /* 0x000fee0000000000 */
[----:B---3-5:R-:W-:Y:S05]  /*63c0*/  CALL.ABS.NOINC R14 ;  /* 0x000000000e007343 */ /* 0x028fea0003c00000 */
.L_x_109:
[----:B------:R-:W1:Y:S01]  /*63d0*/  LDCU.64 UR8, c[0x4][0x80] ;  /* 0x01001000ff0877ac */ /* 0x000e620008000a00 */
[----:B------:R-:W2:Y:S01]  /*63e0*/  LDC.64 R2, c[0x4][R2] ;  /* 0x0100000002027b82 */ /* 0x000ea20000000a00 */
[----:B------:R-:W-:Y:S02]  /*63f0*/  HFMA2 R12, -RZ, RZ, 0, 5.9604644775390625e-08 ;  /* 0x00000001ff0c7431 */ /* 0x000fe400000001ff */
[----:B------:R-:W-:Y:S02]  /*6400*/  IMAD.MOV.U32 R8, RZ, RZ, 0x70 ;  /* 0x00000070ff087424 */ /* 0x000fe400078e00ff */
[----:B------:R-:W-:Y:S01]  /*6410*/  IMAD.MOV.U32 R13, RZ, RZ, RZ ;  /* 0x000000ffff0d7224 */ /* 0x000fe200078e00ff */
[----:B------:R-:W3:Y:S01]  /*6420*/  LDCU.64 UR6, c[0x4][0x88] ;  /* 0x01001100ff0677ac */ /* 0x000ee20008000a00 */
[----:B------:R-:W4:Y:S01]  /*6430*/  LDCU.64 UR4, c[0x4][0x8] ;  /* 0x01000100ff0477ac */ /* 0x000f220008000a00 */
[----:B-1----:R-:W-:Y:S02]  /*6440*/  MOV R4, UR8 ;  /* 0x0000000800047c02 */ /* 0x002fe40008000f00 */
[----:B------:R-:W-:Y:S02]  /*6450*/  MOV R5, UR9 ;  /* 0x0000000900057c02 */ /* 0x000fe40008000f00 */
[----:B---3--:R-:W-:Y:S01]  /*6460*/  MOV R7, UR7 ;  /* 0x0000000700077c02 */ /* 0x008fe20008000f00 */
[----:B------:R-:W-:Y:S01]  /*6470*/  IMAD.U32 R6, RZ, RZ, UR6 ;  /* 0x00000006ff067e24 */ /* 0x000fe2000f8e00ff */
[----:B----4-:R-:W-:Y:S01]  /*6480*/  MOV R11, UR5 ;  /* 0x00000005000b7c02 */ /* 0x010fe20008000f00 */
[----:B------:R-:W-:Y:S02]  /*6490*/  IMAD.U32 R10, RZ, RZ, UR4 ;  /* 0x00000004ff0a7e24 */ /* 0x000fe4000f8e00ff */
[----:B------:R-:W-:Y:S07]  /*64a0*/  LEPC R20, `(.L_x_108) ;  /* 0x000000001014794e */ /* 0x000fee0000000000 */
[----:B--2---:R-:W-:Y:S05]  /*64b0*/  CALL.ABS.NOINC R2 ;  /* 0x0000000002007343 */ /* 0x004fea0003c00000 */
.L_x_108:
[----:B------:R-:W-:Y:S05]  /*64c0*/  BSYNC.RECONVERGENT B6 ;  /* 0x0000000000067941 */ /* 0x000fea0003800200 */
.L_x_107:
[----:B------:R-:W-:Y:S01]  /*64d0*/  ISETP.NE.U32.AND P4, PT, R62, RZ, PT ;  /* 0x000000ff3e00720c */ /* 0x000fe20003f85070 */
[----:B------:R-:W-:Y:S01]  /*64e0*/  UISETP.NE.AND UP2, UPT, UR50, URZ, UPT ;  /* 0x000000ff3200728c */ /* 0x000fe2000bf45270 */
[----:B------:R-:W-:Y:S01]  /*64f0*/  ISETP.NE.U32.AND P2, PT, RZ, UR38, PT ;  /* 0x00000026ff007c0c */ /* 0x000fe2000bf45070 */
[----:B------:R-:W-:Y:S01]  /*6500*/  UISETP.NE.U32.AND UP1, UPT, UR44, URZ, UPT ;  /* 0x000000ff2c00728c */ /* 0x000fe2000bf25070 */
[----:B------:R-:W-:Y:S01]  /*6510*/  ISETP.NE.AND.EX P4, PT, R63, RZ, PT, P4 ;  /* 0x000000ff3f00720c */ /* 0x000fe20003f85340 */
[----:B------:R-:W-:Y:S01]  /*6520*/  UPLOP3.LUT UP0, UPT, UPT, UPT, UPT, 0x40, 0x4 ;  /* 0x000000000004789c */ /* 0x000fe20003f0e870 */
[----:B------:R-:W-:Y:S01]  /*6530*/  ISETP.NE.AND.EX P2, PT, RZ, UR39, PT, P2 ;  /* 0x00000027ff007c0c */ /* 0x000fe2000bf45320 */
[----:B------:R-:W-:Y:S01]  /*6540*/  UISETP.NE.AND.EX UP1, UPT, UR45, URZ, UPT, UP1 ;  /* 0x000000ff2d00728c */ /* 0x000fe2000bf25310 */
[----:B------:R-:W-:Y:S04]  /*6550*/  PLOP3.LUT P1, PT, PT, PT, UP2, 0x80, 0x8 ;  /* 0x000000000008781c */ /* 0x000fe80003f2f028 */
[----:B------:R-:W-:Y:S06]  /*6560*/  @UP2 UPLOP3.LUT UP0, UPT, UPT, UPT, UP1, 0x80, 0x8 ;  /* 0x000000000008289c */ /* 0x000fec0003f0f010 */
[----:B------:R-:W-:Y:S01]  /*6570*/  PLOP3.LUT P0, PT, PT, PT, UP0, 0x80, 0x8 ;  /* 0x000000000008781c */ /* 0x000fe20003f0f008 */
[----:B------:R-:W-:Y:S01]  /*6580*/  @!UPT UIADD3 URZ, UPT, UPT, URZ, URZ, URZ ;  /* 0x000000fffffff290 */ /* 0x000fe2000fffe0ff */
[----:B------:R-:W-:Y:S11]  /*6590*/  BRA.U !UP1, `(.L_x_110) ;  /* 0x0000000109387547 */ /* 0x000ff6000b800000 */
[----:B------:R-:W-:Y:S01]  /*65a0*/  UISETP.NE.U32.AND UP0, UPT, UR38, URZ, UPT ;  /* 0x000000ff2600728c */ /* 0x000fe2000bf05070 */
[----:B------:R-:W-:Y:S02]  /*65b0*/  HFMA2 R0, -RZ, RZ, 0, 5.9604644775390625e-08 ;  /* 0x00000001ff007431 */ /* 0x000fe400000001ff */
[----:B------:R-:W-:Y:S01]  /*65c0*/  IMAD.MOV.U32 R67, RZ, RZ, 0x1 ;  /* 0x00000001ff437424 */ /* 0x000fe200078e00ff */
[----:B------:R-:W-:Y:S06]  /*65d0*/  UISETP.NE.AND.EX UP0, UPT, UR39, URZ, UPT, UP0 ;  /* 0x000000ff2700728c */ /* 0x000fec000bf05300 */
[----:B------:R-:W-:Y:S05]  /*65e0*/  PLOP3.LUT P3, PT, PT, PT, UP0, 0x80, 0x8 ;  /* 0x000000000008781c */ /* 0x000fea0003f6f008 */
[----:B------:R-:W1:Y:S01]  /*65f0*/  @UP0 LDCU.64 UR6, c[0x0][0x888] ;  /* 0x00011100ff0607ac */ /* 0x000e620008000a00 */
[----:B------:R-:W-:Y:S07]  /*6600*/  @UP0 UIMAD UR4, UR36, UR44, URZ ;  /* 0x0000002c240402a4 */ /* 0x000fee000f8e02ff */
[----:B------:R-:W-:Y:S01]  /*6610*/  @!P3 PRMT R67, R0, 0x7610, R67 ;  /* 0x000076100043b816 */ /* 0x000fe20000000043 */
[----:B-1----:R-:W-:Y:S03]  /*6620*/  @UP0 UIMAD.WIDE UR6, UR4, 0x4, UR6 ;  /* 0x00000004040608a5 */ /* 0x002fe6000f8e0206 */
[----:B------:R-:W1:Y:S03]  /*6630*/  @!UP0 LDCU UR4, c[0x0][0x880] ;  /* 0x00011000ff0487ac */ /* 0x000e660008000800 */
[----:B------:R-:W-:Y:S01]  /*6640*/  IMAD.U32 R2, RZ, RZ, UR6 ;  /* 0x00000006ff027e24 */ /* 0x000fe2000f8e00ff */
[----:B------:R-:W-:Y:S05]  /*6650*/  MOV R3, UR7 ;  /* 0x0000000700037c02 */ /* 0x000fea0008000f00 */
[----:B-----5:R2:W5:Y:S02]  /*6660*/  @P3 LDG.E R35, desc[UR46][R2.64] ;  /* 0x0000002e02233981 */ /* 0x020564000c1e1900 */
[----:B-12---:R-:W-:Y:S02]  /*6670*/  @!P3 IMAD.U32 R35, RZ, RZ, UR4 ;  /* 0x00000004ff23be24 */ /* 0x006fe4000f8e00ff */
.L_x_110:
[----:B------:R-:W-:Y:S05]  /*6680*/  @!P4 BRA `(.L_x_111) ;  /* 0x000000000020c947 */ /* 0x000fea0003800000 */
[----:B------:R-:W-:Y:S04]  /*6690*/  ISETP.NE.U32.AND P3, PT, R60, RZ, PT ;  /* 0x000000ff3c00720c */ /* 0x000fe80003f65070 */
[----:B------:R-:W-:Y:S11]  /*66a0*/  ISETP.NE.AND.EX P3, PT, R61, RZ, PT, P3 ;  /* 0x000000ff3d00720c */ /* 0x000ff60003f65330 */
[----:B------:R-:W-:Y:S02]  /*66b0*/  @!UPT UIADD3 URZ, UPT, UPT, URZ, URZ, URZ ;  /* 0x000000fffffff290 */ /* 0x000fe4000fffe0ff */
[----:B------:R-:W1:Y:S01]  /*66c0*/  @P3 LDC.64 R2, c[0x0][0x8a8] ;  /* 0x00022a00ff023b82 */ /* 0x000e620000000a00 */
[----:B------:R-:W-:Y:S04]  /*66d0*/  @P3 IMAD R0, R62, UR36, RZ ;  /* 0x000000243e003c24 */ /* 0x000fe8000f8e02ff */
[----:B-1----:R-:W-:Y:S05]  /*66e0*/  @P3 IMAD.WIDE R2, R0, 0x4, R2 ;  /* 0x0000000400023825 */ /* 0x002fea00078e0202 */
[----:B-----5:R1:W5:Y:S02]  /*66f0*/  @P3 LDG.E R32, desc[UR46][R2.64] ;  /* 0x0000002e02203981 */ /* 0x020364000c1e1900 */
[----:B-1----:R-:W2:Y:S02]  /*6700*/  @!P3 LDC R32, c[0x0][0x8a0] ;  /* 0x00022800ff20bb82 */ /* 0x002ea40000000800 */
.L_x_111:
[----:B-----5:R-:W-:Y:S01]  /*6710*/  FSETP.NEU.AND P3, PT, R35, RZ, PT ;  /* 0x000000ff2300720b */ /* 0x020fe20003f6d000 */
[----:B------:R-:W-:Y:S01]  /*6720*/  BSSY B1, `(.L_x_112) ;  /* 0x0000038000017945 */ /* 0x000fe20003800000 */
[----:B------:R-:W-:Y:S01]  /*6730*/  SEL R3, RZ, 0xffffffff, P2 ;  /* 0xffffffffff037807 */ /* 0x000fe20001000000 */
[----:B------:R-:W-:Y:S01]  /*6740*/  IMAD.MOV.U32 R43, RZ, RZ, 0x1 ;  /* 0x00000001ff2b7424 */ /* 0x000fe200078e00ff */
[----:B------:R-:W-:Y:S01]  /*6750*/  @P1 LOP3.LUT P2, RZ, R67, 0xff, RZ, 0xc0, !PT ;  /* 0x000000ff43ff1812 */ /* 0x000fe2000784c0ff */
[----:B------:R-:W-:Y:S01]  /*6760*/  IMAD R34, R30, 0x80, R33 ;  /* 0x000000801e227824 */ /* 0x000fe200078e0221 */
[----:B------:R-:W-:Y:S01]  /*6770*/  @P1 SEL R2, RZ, 0xffffffff, P3 ;  /* 0xffffffffff021807 */ /* 0x000fe20001800000 */
[----:B------:R-:W-:Y:S01]  /*6780*/  IMAD R85, R80, -0x10, R78 ;  /* 0xfffffff050557824 */ /* 0x000fe200078e024e */
[----:B------:R-:W-:Y:S01]  /*6790*/  LEA R87, R30, UR48, 0x3 ;  /* 0x000000301e577c11 */ /* 0x000fe2000f8e18ff */
[----:B------:R-:W-:Y:S01]  /*67a0*/  IMAD.MOV.U32 R88, RZ, RZ, RZ ;  /* 0x000000ffff587224 */ /* 0x000fe200078e00ff */
[----:B------:R-:W-:Y:S02]  /*67b0*/  @P0 SEL R2, R3, R2, !P2 ;  /* 0x0000000203020207 */ /* 0x000fe40005000000 */
[----:B------:R-:W-:Y:S02]  /*67c0*/  CS2R R46, SRZ ;  /* 0x00000000002e7805 */ /* 0x000fe4000001ff00 */
[----:B------:R-:W-:Y:S02]  /*67d0*/  SHF.L.U32 R0, R76, 0x1f, RZ ;  /* 0x0000001f4c007819 */ /* 0x000fe400000006ff */
[----:B------:R-:W-:Y:S02]  /*67e0*/  CS2R R44, SRZ ;  /* 0x00000000002c7805 */ /* 0x000fe4000001ff00 */
[----:B------:R-:W-:Y:S02]  /*67f0*/  @P1 LOP3.LUT R2, R2, 0x1, RZ, 0xc0, !PT ;  /* 0x0000000102021812 */ /* 0x000fe400078ec0ff */
[----:B------:R-:W-:Y:S02]  /*6800*/  CS2R R50, SRZ ;  /* 0x0000000000327805 */ /* 0x000fe4000001ff00 */
[----:B------:R-:W-:Y:S02]  /*6810*/  PLOP3.LUT P2, PT, PT, PT, UP1, 0x80, 0x8 ;  /* 0x000000000008781c */ /* 0x000fe40003f4f018 */
[----:B------:R-:W-:Y:S02]  /*6820*/  CS2R R48, SRZ ;  /* 0x0000000000307805 */ /* 0x000fe4000001ff00 */
[----:B------:R-:W-:Y:S02]  /*6830*/  ISETP.NE.U32.OR P5, PT, R2, 0x1, !P1 ;  /* 0x000000010200780c */ /* 0x000fe40004fa5470 */
[----:B------:R-:W-:Y:S02]  /*6840*/  CS2R R54, SRZ ;  /* 0x0000000000367805 */ /* 0x000fe4000001ff00 */
[----:B------:R-:W-:Y:S02]  /*6850*/  LOP3.LUT P4, R83, R67, 0xff, RZ, 0xc0, !PT ;  /* 0x000000ff43537812 */ /* 0x000fe4000788c0ff */
[----:B------:R-:W-:Y:S02]  /*6860*/  CS2R R52, SRZ ;  /* 0x0000000000347805 */ /* 0x000fe4000001ff00 */
[----:B------:R-:W-:Y:S02]  /*6870*/  SEL R2, RZ, 0xffffffff, P3 ;  /* 0xffffffffff027807 */ /* 0x000fe40001800000 */
[----:B------:R-:W-:Y:S02]  /*6880*/  CS2R R58, SRZ ;  /* 0x00000000003a7805 */ /* 0x000fe4000001ff00 */
[----:B------:R-:W-:Y:S02]  /*6890*/  P2R R86, PR, RZ, 0x20 ;  /* 0x00000020ff567803 */ /* 0x000fe40000000000 */
[----:B------:R-:W-:Y:S02]  /*68a0*/  CS2R R56, SRZ ;  /* 0x0000000000387805 */ /* 0x000fe4000001ff00 */
[----:B------:R-:W-:Y:S02]  /*68b0*/  @P2 SEL R2, R3, R2, !P4 ;  /* 0x0000000203022207 */ /* 0x000fe40006000000 */
[----:B------:R-:W-:Y:S02]  /*68c0*/  @P5 SHF.L.U32 R4, RZ, 0x1f, RZ ;  /* 0x0000001fff045819 */ /* 0x000fe400000006ff */
[----:B------:R-:W-:Y:S02]  /*68d0*/  LOP3.LUT R2, R2, 0x1, RZ, 0xc0, !PT ;  /* 0x0000000102027812 */ /* 0x000fe400078ec0ff */
[----:B------:R-:W1:Y:S02]  /*68e0*/  @P5 SYNCS.PHASECHK.TRANS64.TRYWAIT P1, [UR48+0x40], R4 ;  /* 0x00004004ff0055a7 */ /* 0x000e640008021130 */
[----:B------:R-:W-:Y:S04]  /*68f0*/  ISETP.NE.U32.AND P2, PT, R2, 0x1, PT ;  /* 0x000000010200780c */ /* 0x000fe80003f45070 */
[----:B------:R-:W-:Y:S01]  /*6900*/  P2R R89, PR, RZ, 0x4 ;  /* 0x00000004ff597803 */ /* 0x000fe20000000000 */
[----:B------:R3:W4:Y:S01]  /*6910*/  SYNCS.PHASECHK.TRANS64.TRYWAIT P0, [R87+URZ+0xb0], R0 ;  /* 0x0000b000570075a7 */ /* 0x00072200080011ff */
[----:B-1----:R-:W-:Y:S01]  /*6920*/  @P5 SEL R43, RZ, 0x1, !P1 ;  /* 0x00000001ff2b5807 */ /* 0x002fe20004800000 */
[----:B---3--:R-:W-:Y:S06]  /*6930*/  @!P5 BRA `(.L_x_113) ;  /* 0x000000000058d947 */ /* 0x008fec0003800000 */
[----:B------:R-:W-:Y:S01]  /*6940*/  IMAD.MOV.U32 R47, RZ, RZ, RZ ;  /* 0x000000ffff2f7224 */ /* 0x000fe200078e00ff */
[----:B------:R-:W-:Y:S01]  /*6950*/  ISETP.NE.AND P1, PT, R43, RZ, PT ;  /* 0x000000ff2b00720c */ /* 0x000fe20003f25270 */
[----:B------:R-:W-:Y:S01]  /*6960*/  BSSY B0, `(.L_x_114) ;  /* 0x000000c000007945 */ /* 0x000fe20003800000 */
[----:B------:R-:W-:Y:S02]  /*6970*/  CS2R R58, SRZ ;  /* 0x00000000003a7805 */ /* 0x000fe4000001ff00 */
[----:B------:R-:W-:Y:S02]  /*6980*/  CS2R R56, SRZ ;  /* 0x0000000000387805 */ /* 0x000fe4000001ff00 */
[----:B------:R-:W-:Y:S02]  /*6990*/  CS2R R54, SRZ ;  /* 0x0000000000367805 */ /* 0x000fe4000001ff00 */
[----:B------:R-:W-:Y:S02]  /*69a0*/  CS2R R52, SRZ ;  /* 0x0000000000347805 */ /* 0x000fe4000001ff00 */
[----:B------:R-:W-:Y:S02]  /*69b0*/  CS2R R50, SRZ ;  /* 0x0000000000327805 */ /* 0x000fe4000001ff00 */
[----:B------:R-:W-:Y:S02]  /*69c0*/  CS2R R48, SRZ ;  /* 0x0000000000307805 */ /* 0x000fe4000001ff00 */
[----:B------:R-:W-:Y:S01]  /*69d0*/  CS2R R44, SRZ ;  /* 0x00000000002c7805 */ /* 0x000fe2000001ff00 */
[----:B------:R-:W-:Y:S06]  /*69e0*/  @P1 BRA `(.L_x_115) ;  /* 0x00000000000c1947 */ /* 0x000fec0003800000 */
[----:B------:R-:W-:Y:S04]  /*69f0*/  SHF.L.U32 R3, RZ, 0x1f, RZ ;  /* 0x0000001fff037819 */ /* 0x000fe800000006ff */
[----:B------:R-:W1:Y:S02]  /*6a00*/  SYNCS.PHASECHK.TRANS64.TRYWAIT P1, [UR48+0x40], R3 ;  /* 0x00004003ff0075a7 */ /* 0x000e640008021130 */
[----:B-1----:R-:W-:Y:S05]  /*6a10*/  @!P1 BRA `(.L_x_116) ;  /* 0x0000005800bc9947 */ /* 0x002fea0003800000 */
.L_x_115:
[----:B------:R-:W-:Y:S05]  /*6a20*/  BSYNC B0 ;  /* 0x0000000000007941 */ /* 0x000fea0003800000 */
.L_x_114:
[----:B------:R-:W-:Y:S01]  /*6a30*/  ISETP.NE.AND P1, PT, R89, RZ, PT ;  /* 0x000000ff5900720c */ /* 0x000fe20003f25270 */
[----:B------:R-:W-:Y:S11]  /*6a40*/  HFMA2 R88, -RZ, RZ, 0, 5.9604644775390625e-08 ;  /* 0x00000001ff587431 */ /* 0x000ff600000001ff */
[----:B------:R-:W-:Y:S01]  /*6a50*/  @!UPT UIADD3 URZ, UPT, UPT, URZ, URZ, URZ ;  /* 0x000000fffffff290 */ /* 0x000fe2000fffe0ff */
[----:B------:R3:W1:Y:S04]  /*6a60*/  @P1 LDS.128 R56, [R79] ;  /* 0x000000004f381984 */ /* 0x0006680000000c00 */
[----:B------:R3:W1:Y:S04]  /*6a70*/  @P1 LDS.128 R52, [R78+0x10] ;  /* 0x000010004e341984 */ /* 0x0006680000000c00 */
[----:B------:R3:W1:Y:S04]  /*6a80*/  @P1 LDS.128 R48, [R77+0x20] ;  /* 0x000020004d301984 */ /* 0x0006680000000c00 */
[----:B------:R3:W1:Y:S02]  /*6a90*/  @P1 LDS.128 R44, [R85+0x30] ;  /* 0x00003000552c1984 */ /* 0x0006640000000c00 */
.L_x_113:
[----:B------:R-:W-:Y:S05]  /*6aa0*/  BSYNC B1 ;  /* 0x0000000000017941 */ /* 0x000fea0003800000 */
.L_x_112:
[----:B-1----:R-:W-:Y:S04]  /*6ab0*/  SHF.R.U32.HI R3, RZ, 0x15, R34 ;  /* 0x00000015ff037819 */ /* 0x002fe80000011622 */
[----:B------:R-:W-:Y:S01]  /*6ac0*/  LOP3.LUT P1, RZ, R3, 0x3, R72, 0x48, !PT ;  /* 0x0000000303ff7812 */ /* 0x000fe20007824848 */
[----:B------:R-:W-:Y:S01]  /*6ad0*/  @!UPT UIADD3 URZ, UPT, UPT, URZ, URZ, URZ ;  /* 0x000000fffffff290 */ /* 0x000fe2000fffe0ff */
[----:B----4-:R-:W-:Y:S11]  /*6ae0*/  @P0 BRA `(.L_x_117) ;  /* 0x0000000000080947 */ /* 0x010ff60003800000 */
[----:B------:R-:W1:Y:S02]  /*6af0*/  SYNCS.PHASECHK.TRANS64.TRYWAIT P0, [R87+URZ+0xb0], R0 ;  /* 0x0000b000570075a7 */ /* 0x000e6400080011ff */
[----:B-1----:R-:W-:Y:S05]  /*6b00*/  @!P0 BRA `(.L_x_118) ;  /* 0x0000005800988947 */ /* 0x002fea0003800000 */
.L_x_117:
[----:B------:R-:W-:Y:S05]  /*6b10*/  @!P1 BRA `(.L_x_119) ;  /* 0x0000000000409947 */ /* 0x000fea0003800000 */
[----:B------:R-:W4:Y:S01]  /*6b20*/  LDCU.64 UR8, c[0x4][0x70] ;  /* 0x01000e00ff0877ac */ /* 0x000f220008000a00 */
[----:B------:R-:W-:Y:S01]  /*6b30*/  MOV R3, 0x0 ;  /* 0x0000000000037802 */ /* 0x000fe20000000f00 */
[----:B------:R-:W-:Y:S02]  /*6b40*/  HFMA2 R12, -RZ, RZ, 0, 5.9604644775390625e-08 ;  /* 0x00000001ff0c7431 */ /* 0x000fe400000001ff */
[----:B------:R-:W-:Y:S02]  /*6b50*/  IMAD.MOV.U32 R8, RZ, RZ, 0x192 ;  /* 0x00000192ff087424 */ /* 0x000fe400078e00ff */
[----:B------:R-:W-:Y:S01]  /*6b60*/  IMAD.MOV.U32 R13, RZ, RZ, RZ ;  /* 0x000000ffff0d7224 */ /* 0x000fe200078e00ff */
[----:B------:R-:W5:Y:S01]  /*6b70*/  LDCU.64 UR6, c[0x4][0x78] ;  /* 0x01000f00ff0677ac */ /* 0x000f620008000a00 */
[----:B------:R-:W1:Y:S01]  /*6b80*/  LDC.64 R2, c[0x4][R3] ;  /* 0x0100000003027b82 */ /* 0x000e620000000a00 */
[----:B------:R-:W2:Y:S01]  /*6b90*/  LDCU.64 UR4, c[0x4][0x10] ;  /* 0x01000200ff0477ac */ /* 0x000ea20008000a00 */
[----:B----4-:R-:W-:Y:S01]  /*6ba0*/  MOV R5, UR9 ;  /* 0x0000000900057c02 */ /* 0x010fe20008000f00 */
[----:B------:R-:W-:Y:S01]  /*6bb0*/  IMAD.U32 R4, RZ, RZ, UR8 ;  /* 0x00000008ff047e24 */ /* 0x000fe2000f8e00ff */
[----:B-----5:R-:W-:Y:S01]  /*6bc0*/  MOV R7, UR7 ;  /* 0x0000000700077c02 */ /* 0x020fe20008000f00 */
[----:B------:R-:W-:Y:S01]  /*6bd0*/  IMAD.U32 R6, RZ, RZ, UR6 ;  /* 0x00000006ff067e24 */ /* 0x000fe2000f8e00ff */
[----:B--2---:R-:W-:Y:S01]  /*6be0*/  MOV R11, UR5 ;  /* 0x00000005000b7c02 */ /* 0x004fe20008000f00 */
[----:B------:R-:W-:Y:S02]  /*6bf0*/  IMAD.U32 R10, RZ, RZ, UR4 ;  /* 0x00000004ff0a7e24 */ /* 0x000fe4000f8e00ff */
[----:B------:R-:W-:Y:S07]  /*6c00*/  LEPC R20, `(.L_x_119) ;  /* 0x000000001014794e */ /* 0x000fee0000000000 */
[----:B-1-3--:R-:W-:Y:S05]  /*6c10*/  CALL.ABS.NOINC R2 ;  /* 0x0000000002007343 */ /* 0x00afea0003c00000 */
.L_x_119:
[----:B------:R-:W-:Y:S01]  /*6c20*/  LOP3.LUT R20, R56, 0xffffe000, RZ, 0xc0, !PT ;  /* 0xffffe00038147812 */ /* 0x000fe200078ec0ff */
[----:B------:R-:W-:Y:S05]  /*6c30*/  WARPSYNC.ALL ;  /* 0x0000000000007948 */ /* 0x000fea0003800000 */
[----:B------:R-:W-:Y:S01]  /*6c40*/  R2UR UR4, R34 ;  /* 0x00000000220472ca */ /* 0x000fe200000e0000 */
[----:B------:R-:W-:Y:S01]  /*6c50*/  BSSY.RECONVERGENT B0, `(.L_x_120) ;  /* 0x0000058000007945 */ /* 0x000fe20003800200 */
[----:B------:R-:W-:Y:S02]  /*6c60*/  LOP3.LUT R21, R57, 0xffffe000, RZ, 0xc0, !PT ;  /* 0xffffe00039157812 */ /* 0x000fe400078ec0ff */
[----:B------:R-:W-:Y:S02]  /*6c70*/  LOP3.LUT R40, R58, 0xffffe000, RZ, 0xc0, !PT ;  /* 0xffffe0003a287812 */ /* 0x000fe400078ec0ff */
[----:B------:R-:W-:Y:S02]  /*6c80*/  LOP3.LUT R41, R52, 0xffffe000, RZ, 0xc0, !PT ;  /* 0xffffe00034297812 */ /* 0x000fe400078ec0ff */
[----:B------:R-:W-:Y:S05]  /*6c90*/  ISETP.NE.AND P0, PT, R81, RZ, PT ;  /* 0x000000ff5100720c */ /* 0x000fea0003f05270 */
[----:B------:R-:W1:Y:S02]  /*6ca0*/  LDTM.x16 R4, tmem[UR4] ;  /* 0x00000004000479ee */ /* 0x000e640008240000 */
[C---:B-12---:R-:W-:Y:S01]  /*6cb0*/  FMUL R0, R32.reuse, R4 ;  /* 0x0000000420007220 */ /* 0x046fe20000400000 */
[C---:B------:R-:W-:Y:S01]  /*6cc0*/  FMUL R2, R32.reuse, R5 ;  /* 0x0000000520027220 */ /* 0x040fe20000400000 */
[C---:B------:R-:W-:Y:S01]  /*6cd0*/  FMUL R3, R32.reuse, R6 ;  /* 0x0000000620037220 */ /* 0x040fe20000400000 */
[----:B------:R-:W-:Y:S01]  /*6ce0*/  FMUL R7, R32, R7 ;  /* 0x0000000720077220 */ /* 0x000fe20000400000 */
[----:B------:R-:W-:Y:S01]  /*6cf0*/  FFMA R36, R35, R20, R0 ;  /* 0x0000001423247223 */ /* 0x000fe20000000000 */
[----:B------:R-:W-:Y:S01]  /*6d00*/  LOP3.LUT R20, R59, 0xffffe000, RZ, 0xc0, !PT ;  /* 0xffffe0003b147812 */ /* 0x000fe200078ec0ff */
[C---:B------:R-:W-:Y:S01]  /*6d10*/  FFMA R37, R35.reuse, R21, R2 ;  /* 0x0000001523257223 */ /* 0x040fe20000000002 */
[----:B------:R-:W-:Y:S01]  /*6d20*/  LOP3.LUT R21, R54, 0xffffe000, RZ, 0xc0, !PT ;  /* 0xffffe00036157812 */ /* 0x000fe200078ec0ff */
[----:B------:R-:W-:Y:S01]  /*6d30*/  FFMA R38, R35, R40, R3 ;  /* 0x0000002823267223 */ /* 0x000fe20000000003 */
[----:B------:R-:W-:Y:S01]  /*6d40*/  LOP3.LUT R40, R53, 0xffffe000, RZ, 0xc0, !PT ;  /* 0xffffe00035287812 */ /* 0x000fe200078ec0ff */
[----:B------:R-:W-:Y:S01]  /*6d50*/  FFMA R39, R35, R20, R7 ;  /* 0x0000001423277223 */ /* 0x000fe20000000007 */
[----:B------:R-:W-:Y:S01]  /*6d60*/  LOP3.LUT R20, R55, 0xffffe000, RZ, 0xc0, !PT ;  /* 0xffffe00037147812 */ /* 0x000fe200078ec0ff */
[C---:B------:R-:W-:Y:S01]  /*6d70*/  FMUL R4, R32.reuse, R8 ;  /* 0x0000000820047220 */ /* 0x040fe20000400000 */
[----:B------:R-:W-:Y:S01]  /*6d80*/  F2FP.TF32.F32.PACK_B R36, R36 ;  /* 0x00000024ff24723e */ /* 0x000fe200024050ff */
[C---:B------:R-:W-:Y:S01]  /*6d90*/  FMUL R5, R32.reuse, R9 ;  /* 0x0000000920057220 */ /* 0x040fe20000400000 */
[----:B------:R-:W-:Y:S01]  /*6da0*/  F2FP.TF32.F32.PACK_B R37, R37 ;  /* 0x00000025ff25723e */ /* 0x000fe200024050ff */
[C---:B------:R-:W-:Y:S01]  /*6db0*/  FMUL R6, R32.reuse, R10 ;  /* 0x0000000a20067220 */ /* 0x040fe20000400000 */
[----:B------:R-:W-:Y:S01]  /*6dc0*/  FMUL R11, R32, R11 ;  /* 0x0000000b200b7220 */ /* 0x000fe20000400000 */
[----:B------:R-:W-:Y:S01]  /*6dd0*/  F2FP.TF32.F32.PACK_B R38, R38 ;  /* 0x00000026ff26723e */ /* 0x000fe200024050ff */
[C---:B------:R-:W-:Y:S01]  /*6de0*/  FFMA R4, R35.reuse, R41, R4 ;  /* 0x0000002923047223 */ /* 0x040fe20000000004 */
[----:B------:R-:W-:Y:S01]  /*6df0*/  F2FP.TF32.F32.PACK_B R39, R39 ;  /* 0x00000027ff27723e */ /* 0x000fe200024050ff */
[C---:B------:R-:W-:Y:S01]  /*6e00*/  FFMA R5, R35.reuse, R40, R5 ;  /* 0x0000002823057223 */ /* 0x040fe20000000005 */
[C---:B------:R-:W-:Y:S01]  /*6e10*/  FFMA R6, R35.reuse, R21, R6 ;  /* 0x0000001523067223 */ /* 0x040fe20000000006 */
[----:B------:R-:W-:Y:S01]  /*6e20*/  FFMA R7, R35, R20, R11 ;  /* 0x0000001423077223 */ /* 0x000fe2000000000b */
[----:B------:R-:W-:Y:S01]  /*6e30*/  LOP3.LUT R41, R48, 0xffffe000, RZ, 0xc0, !PT ;  /* 0xffffe00030297812 */ /* 0x000fe200078ec0ff */
[----:B------:R1:W-:Y:S01]  /*6e40*/  STS.128 [R79], R36 ;  /* 0x000000244f007388 */ /* 0x0003e20000000c00 */
[----:B------:R-:W-:Y:S01]  /*6e50*/  LOP3.LUT R40, R49, 0xffffe000, RZ, 0xc0, !PT ;  /* 0xffffe00031287812 */ /* 0x000fe200078ec0ff */
[C---:B------:R-:W-:Y:S01]  /*6e60*/  FMUL R8, R32.reuse, R12 ;  /* 0x0000000c20087220 */ /* 0x040fe20000400000 */
[----:B------:R-:W-:Y:S01]  /*6e70*/  FMUL R9, R32, R13 ;  /* 0x0000000d20097220 */ /* 0x000fe20000400000 */
[----:B------:R-:W-:Y:S01]  /*6e80*/  LOP3.LUT R21, R50, 0xffffe000, RZ, 0xc0, !PT ;  /* 0xffffe00032157812 */ /* 0x000fe200078ec0ff */
[C---:B------:R-:W-:Y:S01]  /*6e90*/  FMUL R10, R32.reuse, R14 ;  /* 0x0000000e200a7220 */ /* 0x040fe20000400000 */
[----:B------:R-:W-:Y:S01]  /*6ea0*/  LOP3.LUT R20, R51, 0xffffe000, RZ, 0xc0, !PT ;  /* 0xffffe00033147812 */ /* 0x000fe200078ec0ff */
[----:B------:R-:W-:Y:S01]  /*6eb0*/  FMUL R15, R32, R15 ;  /* 0x0000000f200f7220 */ /* 0x000fe20000400000 */
[----:B------:R-:W-:Y:S01]  /*6ec0*/  F2FP.TF32.F32.PACK_B R4, R4 ;  /* 0x00000004ff04723e */ /* 0x000fe200024050ff */
[C---:B------:R-:W-:Y:S01]  /*6ed0*/  FFMA R8, R35.reuse, R41, R8 ;  /* 0x0000002923087223 */ /* 0x040fe20000000008 */
[----:B------:R-:W-:Y:S01]  /*6ee0*/  F2FP.TF32.F32.PACK_B R5, R5 ;  /* 0x00000005ff05723e */ /* 0x000fe200024050ff */
[C---:B------:R-:W-:Y:S01]  /*6ef0*/  FFMA R9, R35.reuse, R40, R9 ;  /* 0x0000002823097223 */ /* 0x040fe20000000009 */
[----:B------:R-:W-:Y:S01]  /*6f00*/  F2FP.TF32.F32.PACK_B R6, R6 ;  /* 0x00000006ff06723e */ /* 0x000fe200024050ff */
[C---:B------:R-:W-:Y:S01]  /*6f10*/  FFMA R10, R35.reuse, R21, R10 ;  /* 0x00000015230a7223 */ /* 0x040fe2000000000a */
[----:B------:R-:W-:Y:S01]  /*6f20*/  F2FP.TF32.F32.PACK_B R7, R7 ;  /* 0x00000007ff07723e */ /* 0x000fe200024050ff */
[----:B------:R-:W-:Y:S01]  /*6f30*/  FFMA R11, R35, R20, R15 ;  /* 0x00000014230b7223 */ /* 0x000fe2000000000f */
[----:B------:R-:W-:Y:S01]  /*6f40*/  LOP3.LUT R41, R44, 0xffffe000, RZ, 0xc0, !PT ;  /* 0xffffe0002c297812 */ /* 0x000fe200078ec0ff */
[C---:B------:R-:W-:Y:S01]  /*6f50*/  FMUL R12, R32.reuse, R16 ;  /* 0x00000010200c7220 */ /* 0x040fe20000400000 */
[----:B------:R-:W-:Y:S01]  /*6f60*/  LOP3.LUT R40, R45, 0xffffe000, RZ, 0xc0, !PT ;  /* 0xffffe0002d287812 */ /* 0x000fe200078ec0ff */
[----:B------:R1:W-:Y:S01]  /*6f70*/  STS.128 [R78+0x10], R4 ;  /* 0x000010044e007388 */ /* 0x0003e20000000c00 */
        /* <DEDUP_REMOVED lines=13> */
[----:B------:R-:W-:Y:S02]  /*7050*/  F2FP.TF32.F32.PACK_B R12, R12 ;  /* 0x0000000cff0c723e */ /* 0x000fe400024050ff */
[----:B------:R-:W-:Y:S01]  /*7060*/  F2FP.TF32.F32.PACK_B R13, R13 ;  /* 0x0000000dff0d723e */ /* 0x000fe200024050ff */
[----:B------:R1:W-:Y:S01]  /*7070*/  STS.128 [R77+0x20], R8 ;  /* 0x000020084d007388 */ /* 0x0003e20000000c00 */
[----:B------:R-:W-:Y:S02]  /*7080*/  F2FP.TF32.F32.PACK_B R14, R14 ;  /* 0x0000000eff0e723e */ /* 0x000fe400024050ff */
[----:B------:R-:W-:Y:S05]  /*7090*/  F2FP.TF32.F32.PACK_B R15, R15 ;  /* 0x0000000fff0f723e */ /* 0x000fea00024050ff */
[----:B------:R1:W-:Y:S01]  /*70a0*/  STS.128 [R85+0x30], R12 ;  /* 0x0000300c55007388 */ /* 0x0003e20000000c00 */
[----:B------:R-:W-:Y:S01]  /*70b0*/  @!PT LDS RZ, [RZ] ;  /* 0x00000000fffff984 */ /* 0x000fe20000000800 */
[----:B------:R-:W-:Y:S01]  /*70c0*/  @!PT LDS RZ, [RZ] ;  /* 0x00000000fffff984 */ /* 0x000fe20000000800 */
[----:B------:R-:W-:Y:S01]  /*70d0*/  @!PT LDS RZ, [RZ] ;  /* 0x00000000fffff984 */ /* 0x000fe20000000800 */
[----:B------:R-:W-:Y:S01]  /*70e0*/  @!PT LDS RZ, [RZ] ;  /* 0x00000000fffff984 */ /* 0x000fe20000000800 */
[----:B------:R2:W-:Y:S07]  /*70f0*/  MEMBAR.ALL.CTA ;  /* 0x0000000000007992 */ /* 0x0005ee0000008000 */
[----:B--2---:R-:W2:Y:S02]  /*7100*/  FENCE.VIEW.ASYNC.S ;  /* 0x00000000000073c6 */ /* 0x004ea40000000000 */
[----:B--2---:R-:W-:Y:S06]  /*7110*/  BAR.SYNC.DEFER_BLOCKING 0x1, 0x80 ;  /* 0x0042000000007b1d */ /* 0x004fec0000010000 */
[----:B------:R-:W-:Y:S05]  /*7120*/  @P0 BRA `(.L_x_121) ;  /* 0x0000000000280947 */ /* 0x000fea0003800000 */
[----:B------:R-:W-:Y:S02]  /*7130*/  UIADD3 UR4, UPT, UPT, UR48, 0x200, URZ ;  /* 0x0000020030047890 */ /* 0x000fe4000fffe0ff */
[----:B------:R-:W-:Y:S01]  /*7140*/  UIADD3 UR6, UP0, UPT, UR52, 0x680, URZ ;  /* 0x0000068034067890 */ /* 0x000fe2000ff1e0ff */
[----:B------:R-:W-:Y:S03]  /*7150*/  UMOV UR43, UR36 ;  /* 0x00000024002b7c82 */ /* 0x000fe60008000000 */
[----:B------:R-:W-:Y:S01]  /*7160*/  MOV R73, UR4 ;  /* 0x0000000400497c02 */ /* 0x000fe20008000f00 */
[----:B------:R-:W-:Y:S03]  /*7170*/  UIADD3.X UR7, UPT, UPT, URZ, UR53, URZ, UP0, !UPT ;  /* 0x00000035ff077290 */ /* 0x000fe600087fe4ff */
[----:B------:R-:W-:Y:S11]  /*7180*/  R2UR UR40, R73 ;  /* 0x00000000492872ca */ /* 0x000ff600000e0000 */
[----:B------:R-:W-:Y:S02]  /*7190*/  @!UPT UIADD3 URZ, UPT, UPT, URZ, URZ, URZ ;  /* 0x000000fffffff290 */ /* 0x000fe4000fffe0ff */
[----:B------:R2:W-:Y:S01]  /*71a0*/  UTMASTG.3D [UR40], [UR6] ;  /* 0x00000028060073b5 */ /* 0x0005e20008010000 */
[----:B------:R0:W-:Y:S01]  /*71b0*/  UTMACMDFLUSH ;  /* 0x00000000000079b7 */ /* 0x0001e20000000000 */
[----:B--2---:R-:W-:Y:S04]  /*71c0*/  DEPBAR.LE SB0, 0x1 ;  /* 0x000080400000791a */ /* 0x004fe80000000000 */
.L_x_121:
[----:B------:R-:W-:Y:S05]  /*71d0*/  BSYNC.RECONVERGENT B0 ;  /* 0x0000000000007941 */ /* 0x000fea0003800200 */
.L_x_120:
[----:B------:R-:W-:Y:S01]  /*71e0*/  BAR.SYNC.DEFER_BLOCKING 0x1, 0x80 ;  /* 0x0042000000007b1d */ /* 0x000fe20000010000 */
[----:B------:R-:W-:Y:S01]  /*71f0*/  ISETP.NE.AND P1, PT, R86, RZ, PT ;  /* 0x000000ff5600720c */ /* 0x000fe20003f25270 */
[----:B------:R-:W-:Y:S01]  /*7200*/  UISETP.NE.AND UP0, UPT, UR49, URZ, UPT ;  /* 0x000000ff3100728c */ /* 0x000fe2000bf05270 */
[----:B------:R-:W-:Y:S11]  /*7210*/  LEA R3, R88, UR48, 0x3 ;  /* 0x0000003058037c11 */ /* 0x000ff6000f8e18ff */
[----:B------:R-:W-:Y:S01]  /*7220*/  @P1 SHF.L.U32 R2, RZ, 0x1f, RZ ;  /* 0x0000001fff021819 */ /* 0x000fe200000006ff */
[----:B------:R-:W-:Y:S06]  /*7230*/  BRA.U !UP0, `(.L_x_122) ;  /* 0x0000000108247547 */ /* 0x000fec000b800000 */
[----:B-1----:R-:W-:Y:S01]  /*7240*/  IMAD.U32 R5, RZ, RZ, UR51 ;  /* 0x00000033ff057e24 */ /* 0x002fe2000f8e00ff */
[----:B------:R-:W-:Y:S01]  /*7250*/  MOV R0, UR37 ;  /* 0x0000002500007c02 */ /* 0x000fe20008000f00 */
[----:B------:R-:W-:Y:S03]  /*7260*/  UIADD3 UR51, UPT, UPT, UR51, 0x1, URZ ;  /* 0x0000000133337890 */ /* 0x000fe6000fffe0ff */
[----:B------:R-:W-:Y:S01]  /*7270*/  @P1 LEA R5, R5, UR48, 0x3 ;  /* 0x0000003005051c11 */ /* 0x000fe2000f8e18ff */
[----:B------:R-:W-:Y:S04]  /*7280*/  UISETP.NE.AND UP0, UPT, UR51, 0x4, UPT ;  /* 0x000000043300788c */ /* 0x000fe8000bf05270 */
[----:B------:R-:W-:Y:S01]  /*7290*/  @P1 VIADD R5, R5, 0x60 ;  /* 0x0000006005051836 */ /* 0x000fe20000000000 */
[----:B------:R-:W-:Y:S04]  /*72a0*/  USEL UR51, UR51, URZ, UP0 ;  /* 0x000000ff33337287 */ /* 0x000fe80008000000 */
[----:B------:R-:W-:Y:S04]  /*72b0*/  @P1 PRMT R0, R0, 0x654, R5 ;  /* 0x0000065400001816 */ /* 0x000fe80000000005 */
[----:B------:R2:W-:Y:S04]  /*72c0*/  @P1 SYNCS.ARRIVE.TRANS64.RED.A1T0 RZ, [R0+URZ], RZ ;  /* 0x000000ff00ff19a7 */ /* 0x0005e800081004ff */
.L_x_122:
[----:B------:R-:W4:Y:S01]  /*72d0*/  @P1 SYNCS.PHASECHK.TRANS64.TRYWAIT P0, [R3+URZ+0x40], R2 ;  /* 0x00004002030015a7 */ /* 0x000f2200080011ff */
[----:B------:R-:W-:Y:S01]  /*72e0*/  BSSY B1, `(.L_x_123) ;  /* 0x0000016000017945 */ /* 0x000fe20003800000 */
[----:B----4-:R-:W-:Y:S03]  /*72f0*/  @P1 SEL R43, RZ, 0x1, !P0 ;  /* 0x00000001ff2b1807 */ /* 0x010fe60004000000 */
[----:B------:R-:W-:Y:S05]  /*7300*/  @!P1 BRA `(.L_x_124) ;  /* 0x00000000004c9947 */ /* 0x000fea0003800000 */
[----:B------:R-:W-:Y:S01]  /*7310*/  ISETP.NE.AND P0, PT, R43, RZ, PT ;  /* 0x000000ff2b00720c */ /* 0x000fe20003f05270 */
[----:B------:R-:W-:Y:S01]  /*7320*/  BSSY B0, `(.L_x_125) ;  /* 0x000000b000007945 */ /* 0x000fe20003800000 */
[----:B------:R-:W-:Y:S11]  /*7330*/  ISETP.NE.AND P1, PT, R89, RZ, PT ;  /* 0x000000ff5900720c */ /* 0x000ff60003f25270 */
[----:B------:R-:W-:Y:S02]  /*7340*/  @!UPT UIADD3 URZ, UPT, UPT, URZ, URZ, URZ ;  /* 0x000000fffffff290 */ /* 0x000fe4000fffe0ff */
[C---:B-1----:R-:W-:Y:S01]  /*7350*/  @P1 IMAD R6, R88.reuse, 0x2000, R79 ;  /* 0x0000200058061824 */ /* 0x042fe200078e024f */
[C---:B------:R-:W-:Y:S01]  /*7360*/  @P1 LEA R4, R88.reuse, R77, 0xd ;  /* 0x0000004d58041211 */ /* 0x040fe200078e68ff */
[C---:B------:R-:W-:Y:S02]  /*7370*/  @P1 IMAD R5, R88.reuse, 0x2000, R78 ;  /* 0x0000200058051824 */ /* 0x040fe400078e024e */
[----:B------:R-:W-:Y:S01]  /*7380*/  @P1 IMAD R2, R88, 0x2000, R85 ;  /* 0x0000200058021824 */ /* 0x000fe200078e0255 */
[----:B------:R-:W-:Y:S06]  /*7390*/  @P0 BRA `(.L_x_126) ;  /* 0x00000000000c0947 */ /* 0x000fec0003800000 */
[----:B--2---:R-:W-:Y:S04]  /*73a0*/  SHF.L.U32 R0, RZ, 0x1f, RZ ;  /* 0x0000001fff007819 */ /* 0x004fe800000006ff */
[----:B------:R-:W1:Y:S02]  /*73b0*/  SYNCS.PHASECHK.TRANS64.TRYWAIT P0, [R3+URZ+0x40], R0 ;  /* 0x00004000030075a7 */ /* 0x000e6400080011ff */
[----:B-1----:R-:W-:Y:S05]  /*73c0*/  @!P0 BRA `(.L_x_127) ;  /* 0x00000050007c8947 */ /* 0x002fea0003800000 */
.L_x_126:
[----:B------:R-:W-:Y:S05]  /*73d0*/  BSYNC B0 ;  /* 0x0000000000007941 */ /* 0x000fea0003800000 */
.L_x_125:
[----:B------:R-:W-:Y:S02]  /*73e0*/  ISETP.NE.AND P0, PT, R89, RZ, PT ;  /* 0x000000ff5900720c */ /* 0x000fe40003f05270 */
[----:B------:R-:W-:Y:S11]  /*73f0*/  IADD3 R88, PT, PT, R88, 0x1, RZ ;  /* 0x0000000158587810 */ /* 0x000ff60007ffe0ff */
[----:B------:R4:W1:Y:S04]  /*7400*/  @P0 LDS.128 R56, [R6] ;  /* 0x0000000006380984 */ /* 0x0008680000000c00 */
[----:B------:R4:W1:Y:S04]  /*7410*/  @P0 LDS.128 R52, [R5+0x10] ;  /* 0x0000100005340984 */ /* 0x0008680000000c00 */
[----:B------:R4:W1:Y:S04]  /*7420*/  @P0 LDS.128 R48, [R4+0x20] ;  /* 0x0000200004300984 */ /* 0x0008680000000c00 */
[----:B------:R4:W1:Y:S02]  /*7430*/  @P0 LDS.128 R44, [R2+0x30] ;  /* 0x00003000022c0984 */ /* 0x0008640000000c00 */
.L_x_124:
[----:B------:R-:W-:Y:S05]  /*7440*/  BSYNC B1 ;  /* 0x0000000000017941 */ /* 0x000fea0003800000 */
.L_x_123:
[----:B-1----:R-:W-:Y:S05]  /*7450*/  VIADD R3, R34, 0x10 ;  /* 0x0000001022037836 */ /* 0x002fea0000000000 */
[----:B------:R-:W-:Y:S04]  /*7460*/  SHF.R.U32.HI R3, RZ, 0x15, R3 ;  /* 0x00000015ff037819 */ /* 0x000fe80000011603 */
[----:B------:R-:W-:Y:S11]  /*7470*/  LOP3.LUT P0, RZ, R3, 0x3, R72, 0x48, !PT ;  /* 0x0000000303ff7812 */ /* 0x000ff60007804848 */
[----:B------:R-:W-:Y:S02]  /*7480*/  @!UPT UIADD3 URZ, UPT, UPT, URZ, URZ, URZ ;  /* 0x000000fffffff290 */ /* 0x000fe4000fffe0ff */
[----:B------:R-:W-:Y:S05]  /*7490*/  @!P0 BRA `(.L_x_128) ;  /* 0x0000000000408947 */ /* 0x000fea0003800000 */
[----:B------:R-:W1:Y:S01]  /*74a0*/  LDCU.64 UR8, c[0x4][0x70] ;  /* 0x01000e00ff0877ac */ /* 0x000e620008000a00 */
[----:B------:R-:W-:Y:S01]  /*74b0*/  MOV R3, 0x0 ;  /* 0x0000000000037802 */ /* 0x000fe20000000f00 */
[----:B------:R-:W-:Y:S02]  /*74c0*/  HFMA2 R12, -RZ, RZ, 0, 5.9604644775390625e-08 ;  /* 0x00000001ff0c7431 */ /* 0x000fe400000001ff */
[----:B------:R-:W-:Y:S02]  /*74d0*/  IMAD.MOV.U32 R8, RZ, RZ, 0x192 ;  /* 0x00000192ff087424 */ /* 0x000fe400078e00ff */
[----:B------:R-:W-:Y:S01]  /*74e0*/  IMAD.MOV.U32 R13, RZ, RZ, RZ ;  /* 0x000000ffff0d7224 */ /* 0x000fe200078e00ff */
[----:B------:R-:W5:Y:S01]  /*74f0*/  LDCU.64 UR6, c[0x4][0x78] ;  /* 0x01000f00ff0677ac */ /* 0x000f620008000a00 */
[----:B----4-:R-:W4:Y:S01]  /*7500*/  LDC.64 R2, c[0x4][R3] ;  /* 0x0100000003027b82 */ /* 0x010f220000000a00 */
[----:B------:R-:W2:Y:S01]  /*7510*/  LDCU.64 UR4, c[0x4][0x10] ;  /* 0x01000200ff0477ac */ /* 0x000ea20008000a00 */
[----:B-1----:R-:W-:Y:S01]  /*7520*/  MOV R5, UR9 ;  /* 0x0000000900057c02 */ /* 0x002fe20008000f00 */
[----:B------:R-:W-:Y:S01]  /*7530*/  IMAD.U32 R4, RZ, RZ, UR8 ;  /* 0x00000008ff047e24 */ /* 0x000fe2000f8e00ff */
[----:B-----5:R-:W-:Y:S01]  /*7540*/  MOV R7, UR7 ;  /* 0x0000000700077c02 */ /* 0x020fe20008000f00 */
[----:B------:R-:W-:Y:S01]  /*7550*/  IMAD.U32 R6, RZ, RZ, UR6 ;  /* 0x00000006ff067e24 */ /* 0x000fe2000f8e00ff */
[----:B--2---:R-:W-:Y:S01]  /*7560*/  MOV R11, UR5 ;  /* 0x00000005000b7c02 */ /* 0x004fe20008000f00 */
[----:B------:R-:W-:Y:S02]  /*7570*/  IMAD.U32 R10, RZ, RZ, UR4 ;  /* 0x00000004ff0a7e24 */ /* 0x000fe4000f8e00ff */
[----:B------:R-:W-:Y:S07]  /*7580*/  LEPC R20, `(.L_x_128) ;  /* 0x000000001014794e */ /* 0x000fee0000000000 */
[----:B---34-:R-:W-:Y:S05]  /*7590*/  CALL.ABS.NOINC R2 ;  /* 0x0000000002007343 */ /* 0x018fea0003c00000 */
.L_x_128:
[----:B------:R-:W-:Y:S01]  /*75a0*/  LOP3.LUT R20, R56, 0xffffe000, RZ, 0xc0, !PT ;  /* 0xffffe00038147812 */ /* 0x000fe200078ec0ff */
[----:B------:R-:W-:Y:S05]  /*75b0*/  WARPSYNC.ALL ;  /* 0x0000000000007948 */ /* 0x000fea0003800000 */
[----:B------:R-:W-:Y:S01]  /*75c0*/  R2UR UR4, R34 ;  /* 0x00000000220472ca */ /* 0x000fe200000e0000 */
[----:B------:R-:W-:Y:S01]  /*75d0*/  IMAD.U32 R91, RZ, RZ, UR51 ;  /* 0x00000033ff5b7e24 */ /* 0x000fe2000f8e00ff */
[----:B------:R-:W-:Y:S01]  /*75e0*/  LOP3.LUT R21, R57, 0xffffe000, RZ, 0xc0, !PT ;  /* 0xffffe00039157812 */ /* 0x000fe200078ec0ff */
[----:B------:R-:W-:Y:S01]  /*75f0*/  IMAD.U32 R90, RZ, RZ, UR37 ;  /* 0x00000025ff5a7e24 */ /* 0x000fe2000f8e00ff */
[----:B------:R-:W-:Y:S01]  /*7600*/  LOP3.LUT R40, R59, 0xffffe000, RZ, 0xc0, !PT ;  /* 0xffffe0003b287812 */ /* 0x000fe200078ec0ff */
[----:B------:R-:W-:Y:S01]  /*7610*/  BSSY.RECONVERGENT B0, `(.L_x_129) ;  /* 0x000005b000007945 */ /* 0x000fe20003800200 */
[----:B------:R-:W-:Y:S02]  /*7620*/  LOP3.LUT R41, R52, 0xffffe000, RZ, 0xc0, !PT ;  /* 0xffffe00034297812 */ /* 0x000fe400078ec0ff */
[----:B------:R-:W-:Y:S02]  /*7630*/  LOP3.LUT R42, R53, 0xffffe000, RZ, 0xc0, !PT ;  /* 0xffffe000352a7812 */ /* 0x000fe400078ec0ff */
[----:B------:R-:W-:Y:S02]  /*7640*/  ISETP.NE.AND P6, PT, R86, RZ, PT ;  /* 0x000000ff5600720c */ /* 0x000fe40003fc5270 */
[----:B------:R-:W-:Y:S01]  /*7650*/  ISETP.NE.AND P0, PT, R81, RZ, PT ;  /* 0x000000ff5100720c */ /* 0x000fe20003f05270 */
[----:B----4-:R-:W2:Y:S10]  /*7660*/  LDTM.x16 R4, tmem[UR4+0x10] ;  /* 0x00001004000479ee */ /* 0x010eb40008240000 */
[----:B------:R-:W-:Y:S02]  /*7670*/  @P6 LEA R91, R91, UR48, 0x3 ;  /* 0x000000305b5b6c11 */ /* 0x000fe4000f8e18ff */
[----:B------:R-:W-:Y:S03]  /*7680*/  @P6 SHF.L.U32 R92, RZ, 0x1f, RZ ;  /* 0x0000001fff5c6819 */ /* 0x000fe600000006ff */
[----:B------:R-:W-:Y:S05]  /*7690*/  @P6 VIADD R91, R91, 0x60 ;  /* 0x000000605b5b6836 */ /* 0x000fea0000000000 */
[----:B------:R-:W-:Y:S02]  /*76a0*/  @P6 PRMT R90, R90, 0x654, R91 ;  /* 0x000006545a5a6816 */ /* 0x000fe4000000005b */
[----:B------:R-:W-:Y:S01]  /*76b0*/  LEA R91, R88, UR48, 0x3 ;  /* 0x00000030585b7c11 */ /* 0x000fe2000f8e18ff */
[C---:B--2---:R-:W-:Y:S01]  /*76c0*/  FMUL R0, R32.reuse, R4 ;  /* 0x0000000420007220 */ /* 0x044fe20000400000 */
[C---:B------:R-:W-:Y:S01]  /*76d0*/  FMUL R2, R32.reuse, R5 ;  /* 0x0000000520027220 */ /* 0x040fe20000400000 */
[C---:B------:R-:W-:Y:S01]  /*76e0*/  FMUL R3, R32.reuse, R6 ;  /* 0x0000000620037220 */ /* 0x040fe20000400000 */
[----:B------:R-:W-:Y:S01]  /*76f0*/  FMUL R7, R32, R7 ;  /* 0x0000000720077220 */ /* 0x000fe20000400000 */
[C---:B------:R-:W-:Y:S01]  /*7700*/  FFMA R36, R35.reuse, R20, R0 ;  /* 0x0000001423247223 */ /* 0x040fe20000000000 */
[----:B------:R-:W-:Y:S01]  /*7710*/  LOP3.LUT R20, R58, 0xffffe000, RZ, 0xc0, !PT ;  /* 0xffffe0003a147812 */ /* 0x000fe200078ec0ff */
[C---:B------:R-:W-:Y:S01]  /*7720*/  FFMA R37, R35.reuse, R21, R2 ;  /* 0x0000001523257223 */ /* 0x040fe20000000002 */
[----:B------:R-:W-:Y:S01]  /*7730*/  LOP3.LUT R21, R48, 0xffffe000, RZ, 0xc0, !PT ;  /* 0xffffe00030157812 */ /* 0x000fe200078ec0ff */
[----:B------:R-:W-:Y:S01]  /*7740*/  FMUL R4, R32, R8 ;  /* 0x0000000820047220 */ /* 0x000fe20000400000 */
[----:B------:R-:W-:Y:S01]  /*7750*/  F2FP.TF32.F32.PACK_B R36, R36 ;  /* 0x00000024ff24723e */ /* 0x000fe200024050ff */
[C---:B------:R-:W-:Y:S01]  /*7760*/  FFMA R38, R35.reuse, R20, R3 ;  /* 0x0000001423267223 */ /* 0x040fe20000000003 */
[----:B------:R-:W-:Y:S01]  /*7770*/  LOP3.LUT R20, R54, 0xffffe000, RZ, 0xc0, !PT ;  /* 0xffffe00036147812 */ /* 0x000fe200078ec0ff */
[----:B------:R-:W-:Y:S01]  /*7780*/  FFMA R39, R35, R40, R7 ;  /* 0x0000002823277223 */ /* 0x000fe20000000007 */
[----:B------:R-:W-:Y:S01]  /*7790*/  LOP3.LUT R40, R55, 0xffffe000, RZ, 0xc0, !PT ;  /* 0xffffe00037287812 */ /* 0x000fe200078ec0ff */
[C---:B------:R-:W-:Y:S01]  /*77a0*/  FMUL R5, R32.reuse, R9 ;  /* 0x0000000920057220 */ /* 0x040fe20000400000 */
[C---:B------:R-:W-:Y:S01]  /*77b0*/  FMUL R6, R32.reuse, R10 ;  /* 0x0000000a20067220 */ /* 0x040fe20000400000 */
[C---:B------:R-:W-:Y:S01]  /*77c0*/  FMUL R11, R32.reuse, R11 ;  /* 0x0000000b200b7220 */ /* 0x040fe20000400000 */
[----:B------:R-:W-:Y:S01]  /*77d0*/  F2FP.TF32.F32.PACK_B R37, R37 ;  /* 0x00000025ff25723e */ /* 0x000fe200024050ff */
[C---:B------:R-:W-:Y:S01]  /*77e0*/  FFMA R4, R35.reuse, R41, R4 ;  /* 0x0000002923047223 */ /* 0x040fe20000000004 */
[----:B------:R-:W-:Y:S01]  /*77f0*/  F2FP.TF32.F32.PACK_B R38, R38 ;  /* 0x00000026ff26723e */ /* 0x000fe200024050ff */
[C---:B------:R-:W-:Y:S01]  /*7800*/  FFMA R5, R35.reuse, R42, R5 ;  /* 0x0000002a23057223 */ /* 0x040fe20000000005 */
[----:B------:R-:W-:Y:S01]  /*7810*/  F2FP.TF32.F32.PACK_B R39, R39 ;  /* 0x00000027ff27723e */ /* 0x000fe200024050ff */
[C---:B------:R-:W-:Y:S01]  /*7820*/  FFMA R6, R35.reuse, R20, R6 ;  /* 0x0000001423067223 */ /* 0x040fe20000000006 */
[----:B------:R-:W-:Y:S01]  /*7830*/  FFMA R7, R35, R40, R11 ;  /* 0x0000002823077223 */ /* 0x000fe2000000000b */
        /* <DEDUP_REMOVED lines=47> */
[----:B------:R-:W-:Y:S02]  /*7b30*/  UIADD3 UR8, UP0, UPT, UR52, 0x680, URZ ;  /* 0x0000068034087890 */ /* 0x000fe4000ff1e0ff */
[----:B------:R-:W-:Y:S02]  /*7b40*/  UIADD3 UR5, UPT, UPT, UR41, 0x10, URZ ;  /* 0x0000001029057890 */ /* 0x000fe4000fffe0ff */
[----:B------:R-:W-:Y:S02]  /*7b50*/  UIADD3 UR4, UPT, UPT, UR48, 0x2200, URZ ;  /* 0x0000220030047890 */ /* 0x000fe4000fffe0ff */
[----:B------:R-:W-:Y:S01]  /*7b60*/  UIADD3.X UR9, UPT, UPT, URZ, UR53, URZ, UP0, !UPT ;  /* 0x00000035ff097290 */ /* 0x000fe200087fe4ff */
[----:B------:R-:W-:Y:S01]  /*7b70*/  UMOV UR6, UR42 ;  /* 0x0000002a00067c82 */ /* 0x000fe20008000000 */
[----:B------:R-:W-:Y:S07]  /*7b80*/  UMOV UR7, UR36 ;  /* 0x0000002400077c82 */ /* 0x000fee0008000000 */
[----:B------:R2:W-:Y:S01]  /*7b90*/  UTMASTG.3D [UR4], [UR8] ;  /* 0x00000004080073b5 */ /* 0x0005e20008010000 */
[----:B------:R0:W-:Y:S01]  /*7ba0*/  UTMACMDFLUSH ;  /* 0x00000000000079b7 */ /* 0x0001e20000000000 */
[----:B--2---:R-:W-:Y:S04]  /*7bb0*/  DEPBAR.LE SB0, 0x1 ;  /* 0x000080400000791a */ /* 0x004fe80000000000 */
.L_x_130:
[----:B------:R-:W-:Y:S05]  /*7bc0*/  BSYNC.RECONVERGENT B0 ;  /* 0x0000000000007941 */ /* 0x000fea0003800200 */
.L_x_129:
[----:B------:R-:W-:Y:S01]  /*7bd0*/  BAR.SYNC.DEFER_BLOCKING 0x1, 0x80 ;  /* 0x0042000000007b1d */ /* 0x000fe20000010000 */
[----:B------:R-:W-:Y:S04]  /*7be0*/  UIADD3 UR40, UPT, UPT, UR51, 0x1, URZ ;  /* 0x0000000133287890 */ /* 0x000fe8000fffe0ff */
[----:B------:R-:W-:Y:S04]  /*7bf0*/  UISETP.NE.AND UP0, UPT, UR40, 0x4, UPT ;  /* 0x000000042800788c */ /* 0x000fe8000bf05270 */
[----:B------:R-:W-:Y:S01]  /*7c00*/  USEL UR40, UR40, URZ, UP0 ;  /* 0x000000ff28287287 */ /* 0x000fe20008000000 */
[----:B------:R2:W-:Y:S01]  /*7c10*/  @P6 SYNCS.ARRIVE.TRANS64.RED.A1T0 RZ, [R90+URZ], RZ ;  /* 0x000000ff5aff69a7 */ /* 0x0005e200081004ff */
[----:B------:R-:W-:Y:S01]  /*7c20*/  BSSY B1, `(.L_x_131) ;  /* 0x0000017000017945 */ /* 0x000fe20003800000 */
[----:B------:R-:W4:Y:S02]  /*7c30*/  @P6 SYNCS.PHASECHK.TRANS64.TRYWAIT P0, [R91+URZ+0x40], R92 ;  /* 0x0000405c5b0065a7 */ /* 0x000f2400080011ff */
[----:B----4-:R-:W-:Y:S01]  /*7c40*/  @P6 SEL R43, RZ, 0x1, !P0 ;  /* 0x00000001ff2b6807 */ /* 0x010fe20004000000 */
[----:B--2---:R-:W-:Y:S06]  /*7c50*/  @!P6 BRA `(.L_x_132) ;  /* 0x00000000004ce947 */ /* 0x004fec0003800000 */
        /* <DEDUP_REMOVED lines=9> */
[----:B------:R-:W-:Y:S04]  /*7cf0*/  SHF.L.U32 R6, RZ, 0x1f, RZ ;  /* 0x0000001fff067819 */ /* 0x000fe800000006ff */
[----:B------:R-:W1:Y:S02]  /*7d00*/  SYNCS.PHASECHK.TRANS64.TRYWAIT P0, [R91+URZ+0x40], R6 ;  /* 0x000040065b0075a7 */ /* 0x000e6400080011ff */
[----:B-1----:R-:W-:Y:S05]  /*7d10*/  @!P0 BRA `(.L_x_135) ;  /* 0x00000048003c8947 */ /* 0x002fea0003800000 */
.L_x_134:
[----:B------:R-:W-:Y:S05]  /*7d20*/  BSYNC B0 ;  /* 0x0000000000007941 */ /* 0x000fea0003800000 */
.L_x_133:
[----:B------:R-:W-:Y:S02]  /*7d30*/  ISETP.NE.AND P0, PT, R89, RZ, PT ;  /* 0x000000ff5900720c */ /* 0x000fe40003f05270 */
[----:B------:R-:W-:Y:S11]  /*7d40*/  IADD3 R88, PT, PT, R88, 0x1, RZ ;  /* 0x0000000158587810 */ /* 0x000ff60007ffe0ff */
[----:B------:R2:W4:Y:S04]  /*7d50*/  @P0 LDS.128 R56, [R4] ;  /* 0x0000000004380984 */ /* 0x0005280000000c00 */
[----:B------:R2:W1:Y:S04]  /*7d60*/  @P0 LDS.128 R52, [R3+0x10] ;  /* 0x0000100003340984 */ /* 0x0004680000000c00 */
[----:B------:R2:W1:Y:S04]  /*7d70*/  @P0 LDS.128 R48, [R2+0x20] ;  /* 0x0000200002300984 */ /* 0x0004680000000c00 */
[----:B------:R2:W1:Y:S02]  /*7d80*/  @P0 LDS.128 R44, [R0+0x30] ;  /* 0x00003000002c0984 */ /* 0x0004640000000c00 */
.L_x_132:
[----:B------:R-:W-:Y:S05]  /*7d90*/  BSYNC B1 ;  /* 0x0000000000017941 */ /* 0x000fea0003800000 */
.L_x_131:
[----:B--2---:R-:W-:Y:S05]  /*7da0*/  VIADD R3, R34, 0x20 ;  /* 0x0000002022037836 */ /* 0x004fea0000000000 */
[----:B------:R-:W-:Y:S04]  /*7db0*/  SHF.R.U32.HI R3, RZ, 0x15, R3 ;  /* 0x00000015ff037819 */ /* 0x000fe80000011603 */
[----:B------:R-:W-:Y:S11]  /*7dc0*/  LOP3.LUT P0, RZ, R3, 0x3, R72, 0x48, !PT ;  /* 0x0000000303ff7812 */ /* 0x000ff60007804848 */
[----:B------:R-:W-:Y:S02]  /*7dd0*/  @!UPT UIADD3 URZ, UPT, UPT, URZ, URZ, URZ ;  /* 0x000000fffffff290 */ /* 0x000fe4000fffe0ff */
[----:B------:R-:W-:Y:S05]  /*7de0*/  @!P0 BRA `(.L_x_136) ;  /* 0x0000000000408947 */ /* 0x000fea0003800000 */
[----:B------:R-:W2:Y:S01]  /*7df0*/  LDCU.64 UR8, c[0x4][0x70] ;  /* 0x01000e00ff0877ac */ /* 0x000ea20008000a00 */
[----:B------:R-:W-:Y:S01]  /*7e00*/  MOV R3, 0x0 ;  /* 0x0000000000037802 */ /* 0x000fe20000000f00 */
[----:B-1----:R-:W-:Y:S02]  /*7e10*/  HFMA2 R12, -RZ, RZ, 0, 5.9604644775390625e-08 ;  /* 0x00000001ff0c7431 */ /* 0x002fe400000001ff */
[----:B------:R-:W-:Y:S02]  /*7e20*/  IMAD.MOV.U32 R8, RZ, RZ, 0x192 ;  /* 0x00000192ff087424 */ /* 0x000fe400078e00ff */
[----:B------:R-:W-:Y:S01]  /*7e30*/  IMAD.MOV.U32 R13, RZ, RZ, RZ ;  /* 0x000000ffff0d7224 */ /* 0x000fe200078e00ff */
[----:B------:R-:W1:Y:S01]  /*7e40*/  LDCU.64 UR6, c[0x4][0x78] ;  /* 0x01000f00ff0677ac */ /* 0x000e620008000a00 */
[----:B------:R-:W3:Y:S01]  /*7e50*/  LDC.64 R2, c[0x4][R3] ;  /* 0x0100000003027b82 */ /* 0x000ee20000000a00 */
[----:B------:R-:W5:Y:S01]  /*7e60*/  LDCU.64 UR4, c[0x4][0x10] ;  /* 0x01000200ff0477ac */ /* 0x000f620008000a00 */
[----:B--2---:R-:W-:Y:S01]  /*7e70*/  MOV R5, UR9 ;  /* 0x0000000900057c02 */ /* 0x004fe20008000f00 */
[----:B------:R-:W-:Y:S01]  /*7e80*/  IMAD.U32 R4, RZ, RZ, UR8 ;  /* 0x00000008ff047e24 */ /* 0x000fe2000f8e00ff */
[----:B-1----:R-:W-:Y:S01]  /*7e90*/  MOV R7, UR7 ;  /* 0x0000000700077c02 */ /* 0x002fe20008000f00 */
[----:B------:R-:W-:Y:S01]  /*7ea0*/  IMAD.U32 R6, RZ, RZ, UR6 ;  /* 0x00000006ff067e24 */ /* 0x000fe2000f8e00ff */
[----:B-----5:R-:W-:Y:S01]  /*7eb0*/  MOV R11, UR5 ;  /* 0x00000005000b7c02 */ /* 0x020fe20008000f00 */
[----:B------:R-:W-:Y:S02]  /*7ec0*/  IMAD.U32 R10, RZ, RZ, UR4 ;  /* 0x00000004ff0a7e24 */ /* 0x000fe4000f8e00ff */
[----:B------:R-:W-:Y:S07]  /*7ed0*/  LEPC R20, `(.L_x_136) ;  /* 0x000000001014794e */ /* 0x000fee0000000000 */
[----:B---34-:R-:W-:Y:S05]  /*7ee0*/  CALL.ABS.NOINC R2 ;  /* 0x0000000002007343 */ /* 0x018fea0003c00000 */
.L_x_136:
[----:B----4-:R-:W-:Y:S01]  /*7ef0*/  LOP3.LUT R20, R56, 0xffffe000, RZ, 0xc0, !PT ;  /* 0xffffe00038147812 */ /* 0x010fe200078ec0ff */
[----:B------:R-:W-:Y:S05]  /*7f00*/  WARPSYNC.ALL ;  /* 0x0000000000007948 */ /* 0x000fea0003800000 */
[----:B------:R-:W-:Y:S01]  /*7f10*/  R2UR UR4, R34 ;  /* 0x00000000220472ca */ /* 0x000fe200000e0000 */
[----:B-1----:R-:W-:Y:S01]  /*7f20*/  IMAD.U32 R91, RZ, RZ, UR40 ;  /* 0x00000028ff5b7e24 */ /* 0x002fe2000f8e00ff */
        /* <DEDUP_REMOVED lines=8> */
[----:B------:R-:W1:Y:S10]  /*7fb0*/  LDTM.x16 R4, tmem[UR4+0x20] ;  /* 0x00002004000479ee */ /* 0x000e740008240000 */
[----:B------:R-:W-:Y:S02]  /*7fc0*/  @P6 LEA R91, R91, UR48, 0x3 ;  /* 0x000000305b5b6c11 */ /* 0x000fe4000f8e18ff */
[----:B------:R-:W-:Y:S03]  /*7fd0*/  @P6 SHF.L.U32 R92, RZ, 0x1f, RZ ;  /* 0x0000001fff5c6819 */ /* 0x000fe600000006ff */
[----:B------:R-:W-:Y:S05]  /*7fe0*/  @P6 VIADD R91, R91, 0x60 ;  /* 0x000000605b5b6836 */ /* 0x000fea0000000000 */
[----:B------:R-:W-:Y:S02]  /*7ff0*/  @P6 PRMT R90, R90, 0x654, R91 ;  /* 0x000006545a5a6816 */ /* 0x000fe4000000005b */
[----:B------:R-:W-:Y:S01]  /*8000*/  LEA R91, R88, UR48, 0x3 ;  /* 0x00000030585b7c11 */ /* 0x000fe2000f8e18ff */
[C---:B-1----:R-:W-:Y:S01]  /*8010*/  FMUL R0, R32.reuse, R4 ;  /* 0x0000000420007220 */ /* 0x042fe20000400000 */
        /* <DEDUP_REMOVED lines=79> */
.L_x_138:
[----:B------:R-:W-:Y:S05]  /*8510*/  BSYNC.RECONVERGENT B0 ;  /* 0x0000000000007941 */ /* 0x000fea0003800200 */
.L_x_137:
[----:B------:R-:W-:Y:S01]  /*8520*/  BAR.SYNC.DEFER_BLOCKING 0x1, 0x80 ;  /* 0x0042000000007b1d */ /* 0x000fe20000010000 */
[----:B------:R-:W-:Y:S04]  /*8530*/  UIADD3 UR43, UPT, UPT, UR40, 0x1, URZ ;  /* 0x00000001282b7890 */ /* 0x000fe8000fffe0ff */
[----:B------:R-:W-:Y:S04]  /*8540*/  UISETP.NE.AND UP0, UPT, UR43, 0x4, UPT ;  /* 0x000000042b00788c */ /* 0x000fe8000bf05270 */
[----:B------:R-:W-:Y:S01]  /*8550*/  USEL UR43, UR43, URZ, UP0 ;  /* 0x000000ff2b2b7287 */ /* 0x000fe20008000000 */
[----:B------:R2:W-:Y:S01]  /*8560*/  @P6 SYNCS.ARRIVE.TRANS64.RED.A1T0 RZ, [R90+URZ], RZ ;  /* 0x000000ff5aff69a7 */ /* 0x0005e200081004ff */
[----:B------:R-:W-:Y:S01]  /*8570*/  BSSY B1, `(.L_x_139) ;  /* 0x000001c000017945 */ /* 0x000fe20003800000 */
[----:B------:R-:W4:Y:S01]  /*8580*/  @P6 SYNCS.PHASECHK.TRANS64.TRYWAIT P0, [R91+URZ+0x40], R92 ;  /* 0x0000405c5b0065a7 */ /* 0x000f2200080011ff */
[----:B--2---:R-:W-:Y:S01]  /*8590*/  HFMA2 R90, -RZ, RZ, 0, 0 ;  /* 0x00000000ff5a7431 */ /* 0x004fe200000001ff */
[----:B----4-:R-:W-:Y:S01]  /*85a0*/  @P6 SEL R43, RZ, 0x1, !P0 ;  /* 0x00000001ff2b6807 */ /* 0x010fe20004000000 */
[----:B------:R-:W-:Y:S06]  /*85b0*/  @!P6 BRA `(.L_x_140) ;  /* 0x00000000005ce947 */ /* 0x000fec0003800000 */
        /* <DEDUP_REMOVED lines=12> */
.L_x_142:
[----:B------:R-:W-:Y:S05]  /*8680*/  BSYNC B0 ;  /* 0x0000000000007941 */ /* 0x000fea0003800000 */
.L_x_141:
[----:B------:R-:W-:Y:S01]  /*8690*/  ISETP.NE.AND P0, PT, R89, RZ, PT ;  /* 0x000000ff5900720c */ /* 0x000fe20003f05270 */
[----:B------:R-:W-:Y:S11]  /*86a0*/  VIADD R88, R88, 0x1 ;  /* 0x0000000158587836 */ /* 0x000ff60000000000 */
[----:B------:R-:W-:Y:S01]  /*86b0*/  @!UPT UIADD3 URZ, UPT, UPT, URZ, URZ, URZ ;  /* 0x000000fffffff290 */ /* 0x000fe2000fffe0ff */
[----:B------:R2:W4:Y:S04]  /*86c0*/  @P0 LDS.128 R56, [R4] ;  /* 0x0000000004380984 */ /* 0x0005280000000c00 */
[----:B------:R2:W1:Y:S04]  /*86d0*/  @P0 LDS.128 R52, [R3+0x10] ;  /* 0x0000100003340984 */ /* 0x0004680000000c00 */
[----:B------:R2:W1:Y:S04]  /*86e0*/  @P0 LDS.128 R48, [R2+0x20] ;  /* 0x0000200002300984 */ /* 0x0004680000000c00 */
[----:B------:R2:W1:Y:S01]  /*86f0*/  @P0 LDS.128 R44, [R0+0x30] ;  /* 0x00003000002c0984 */ /* 0x0004620000000c00 */
[C---:B------:R-:W-:Y:S04]  /*8700*/  ISETP.NE.AND P0, PT, R88.reuse, 0x4, PT ;  /* 0x000000045800780c */ /* 0x040fe80003f05270 */
[----:B------:R-:W-:Y:S02]  /*8710*/  SEL R88, R88, RZ, P0 ;  /* 0x000000ff58587207 */ /* 0x000fe40000000000 */
[----:B------:R-:W-:Y:S02]  /*8720*/  SEL R90, RZ, 0x1, P0 ;  /* 0x00000001ff5a7807 */ /* 0x000fe40000000000 */
.L_x_140:
[----:B------:R-:W-:Y:S05]  /*8730*/  BSYNC B1 ;  /* 0x0000000000017941 */ /* 0x000fea0003800000 */
.L_x_139:
        /* <DEDUP_REMOVED lines=21> */
.L_x_144:
[----:B----4-:R-:W-:Y:S01]  /*8890*/  LOP3.LUT R20, R56, 0xffffe000, RZ, 0xc0, !PT ;  /* 0xffffe00038147812 */ /* 0x010fe200078ec0ff */
[----:B------:R-:W-:Y:S05]  /*88a0*/  WARPSYNC.ALL ;  /* 0x0000000000007948 */ /* 0x000fea0003800000 */
[----:B------:R-:W-:Y:S01]  /*88b0*/  R2UR UR4, R34 ;  /* 0x00000000220472ca */ /* 0x000fe200000e0000 */
[----:B------:R-:W-:Y:S01]  /*88c0*/  IMAD.U32 R92, RZ, RZ, UR43 ;  /* 0x0000002bff5c7e24 */ /* 0x000fe2000f8e00ff */
[----:B------:R-:W-:Y:S01]  /*88d0*/  LOP3.LUT R21, R57, 0xffffe000, RZ, 0xc0, !PT ;  /* 0xffffe00039157812 */ /* 0x000fe200078ec0ff */
[----:B-1----:R-:W-:Y:S01]  /*88e0*/  IMAD.U32 R91, RZ, RZ, UR37 ;  /* 0x00000025ff5b7e24 */ /* 0x002fe2000f8e00ff */
        /* <DEDUP_REMOVED lines=8> */
[----:B------:R-:W-:Y:S03]  /*8970*/  @P6 SHF.L.U32 R93, R90, 0x1f, RZ ;  /* 0x0000001f5a5d6819 */ /* 0x000fe600000006ff */
        /* <DEDUP_REMOVED lines=83> */
.L_x_146:
[----:B------:R-:W-:Y:S05]  /*8eb0*/  BSYNC.RECONVERGENT B0 ;  /* 0x0000000000007941 */ /* 0x000fea0003800200 */
.L_x_145:
        /* <DEDUP_REMOVED lines=18> */
[----:B------:R-:W-:Y:S04]  /*8fe0*/  SHF.L.U32 R5, R90, 0x1f, RZ ;  /* 0x0000001f5a057819 */ /* 0x000fe800000006ff */
[----:B------:R-:W1:Y:S02]  /*8ff0*/  SYNCS.PHASECHK.TRANS64.TRYWAIT P0, [R92+URZ+0x40], R5 ;  /* 0x000040055c0075a7 */ /* 0x000e6400080011ff */
[----:B-1----:R-:W-:Y:S05]  /*9000*/  @!P0 BRA `(.L_x_151) ;  /* 0x0000003400a88947 */ /* 0x002fea0003800000 */
.L_x_150:
[----:B------:R-:W-:Y:S05]  /*9010*/  BSYNC B0 ;  /* 0x0000000000007941 */ /* 0x000fea0003800000 */
.L_x_149:
[----:B------:R-:W-:Y:S01]  /*9020*/  ISETP.NE.AND P0, PT, R89, RZ, PT ;  /* 0x000000ff5900720c */ /* 0x000fe20003f05270 */
[----:B------:R-:W-:Y:S11]  /*9030*/  VIADD R88, R88, 0x1 ;  /* 0x0000000158587836 */ /* 0x000ff60000000000 */
[----:B------:R-:W-:Y:S01]  /*9040*/  @!UPT UIADD3 URZ, UPT, UPT, URZ, URZ, URZ ;  /* 0x000000fffffff290 */ /* 0x000fe2000fffe0ff */
[----:B------:R2:W4:Y:S04]  /*9050*/  @P0 LDS.128 R56, [R4] ;  /* 0x0000000004380984 */ /* 0x0005280000000c00 */
[----:B------:R2:W2:Y:S04]  /*9060*/  @P0 LDS.128 R52, [R3+0x10] ;  /* 0x0000100003340984 */ /* 0x0004a80000000c00 */
[----:B------:R2:W2:Y:S04]  /*9070*/  @P0 LDS.128 R48, [R2+0x20] ;  /* 0x0000200002300984 */ /* 0x0004a80000000c00 */
[----:B------:R2:W2:Y:S01]  /*9080*/  @P0 LDS.128 R44, [R0+0x30] ;  /* 0x00003000002c0984 */ /* 0x0004a20000000c00 */
[C---:B------:R-:W-:Y:S04]  /*9090*/  ISETP.NE.AND P0, PT, R88.reuse, 0x4, PT ;  /* 0x000000045800780c */ /* 0x040fe80003f05270 */
[----:B-1----:R-:W-:Y:S02]  /*90a0*/  SEL R5, RZ, 0x1, P0 ;  /* 0x00000001ff057807 */ /* 0x002fe40000000000 */
[----:B------:R-:W-:Y:S02]  /*90b0*/  SEL R88, R88, RZ, P0 ;  /* 0x000000ff58587207 */ /* 0x000fe40000000000 */
[----:B------:R-:W-:Y:S02]  /*90c0*/  LOP3.LUT R90, R90, R5, RZ, 0x3c, !PT ;  /* 0x000000055a5a7212 */ /* 0x000fe400078e3cff */
.L_x_148:
[----:B------:R-:W-:Y:S05]  /*90d0*/  BSYNC B1 ;  /* 0x0000000000017941 */ /* 0x000fea0003800000 */
.L_x_147:
        /* <DEDUP_REMOVED lines=21> */
.L_x_152:
[----:B----4-:R-:W-:Y:S01]  /*9230*/  LOP3.LUT R20, R56, 0xffffe000, RZ, 0xc0, !PT ;  /* 0xffffe00038147812 */ /* 0x010fe200078ec0ff */
        /* <DEDUP_REMOVED lines=11> */
[----:B-1----:R-:W1:Y:S10]  /*92f0*/  LDTM.x16 R4, tmem[UR4+0x40] ;  /* 0x00004004000479ee */ /* 0x002e740008240000 */
        /* <DEDUP_REMOVED lines=31> */
[----:B------:R1:W-:Y:S01]  /*94f0*/  STS.128 [R79], R36 ;  /* 0x000000244f007388 */ /* 0x0003e20000000c00 */
        /* <DEDUP_REMOVED lines=45> */
[----:B------:R-:W-:Y:S02]  /*97d0*/  UIADD3 UR8, UP0, UPT, UR52, 0x680, URZ ;  /* 0x0000068034087890 */ /* 0x000fe4000ff1e0ff */
[----:B------:R-:W-:Y:S02]  /*97e0*/  UIADD3 UR5, UPT, UPT, UR41, 0x40, URZ ;  /* 0x0000004029057890 */ /* 0x000fe4000fffe0ff */
[----:B------:R-:W-:Y:S01]  /*97f0*/  MOV R73, UR10 ;  /* 0x0000000a00497c02 */ /* 0x000fe20008000f00 */
[----:B------:R-:W-:Y:S01]  /*9800*/  UIADD3.X UR9, UPT, UPT, URZ, UR53, URZ, UP0, !UPT ;  /* 0x00000035ff097290 */ /* 0x000fe200087fe4ff */
[----:B------:R-:W-:Y:S02]  /*9810*/  UMOV UR6, UR42 ;  /* 0x0000002a00067c82 */ /* 0x000fe40008000000 */
[----:B------:R-:W-:Y:S01]  /*9820*/  R2UR UR4, R73 ;  /* 0x00000000490472ca */ /* 0x000fe200000e0000 */
[----:B------:R-:W-:Y:S11]  /*9830*/  UMOV UR7, UR36 ;  /* 0x0000002400077c82 */ /* 0x000ff60008000000 */
[----:B------:R-:W-:Y:S01]  /*9840*/  @!UPT UIADD3 URZ, UPT, UPT, URZ, URZ, URZ ;  /* 0x000000fffffff290 */ /* 0x000fe2000fffe0ff */
[----:B------:R2:W-:Y:S01]  /*9850*/  UTMASTG.3D [UR4], [UR8] ;  /* 0x00000004080073b5 */ /* 0x0005e20008010000 */
[----:B------:R0:W-:Y:S01]  /*9860*/  UTMACMDFLUSH ;  /* 0x00000000000079b7 */ /* 0x0001e20000000000 */
[----:B--2---:R-:W-:Y:S04]  /*9870*/  DEPBAR.LE SB0, 0x1 ;  /* 0x000080400000791a */ /* 0x004fe80000000000 */
.L_x_154:
[----:B------:R-:W-:Y:S05]  /*9880*/  BSYNC.RECONVERGENT B0 ;  /* 0x0000000000007941 */ /* 0x000fea0003800200 */
.L_x_153:
        /* <DEDUP_REMOVED lines=21> */
.L_x_158:
[----:B------:R-:W-:Y:S05]  /*99e0*/  BSYNC B0 ;  /* 0x0000000000007941 */ /* 0x000fea0003800000 */
.L_x_157:
        /* <DEDUP_REMOVED lines=11> */
.L_x_156:
[----:B------:R-:W-:Y:S05]  /*9aa0*/  BSYNC B1 ;  /* 0x0000000000017941 */ /* 0x000fea0003800000 */
.L_x_155:
        /* <DEDUP_REMOVED lines=21> */
.L_x_160:
        /* <DEDUP_REMOVED lines=98> */
.L_x_162:
[----:B------:R-:W-:Y:S05]  /*a220*/  BSYNC.RECONVERGENT B0 ;  /* 0x0000000000007941 */ /* 0x000fea0003800200 */
.L_x_161:
        /* <DEDUP_REMOVED lines=21> */
.L_x_166:
[----:B------:R-:W-:Y:S05]  /*a380*/  BSYNC B0 ;  /* 0x0000000000007941 */ /* 0x000fea0003800000 */
.L_x_165:
        /* <DEDUP_REMOVED lines=11> */
.L_x_164:
[----:B------:R-:W-:Y:S05]  /*a440*/  BSYNC B1 ;  /* 0x0000000000017941 */ /* 0x000fea0003800000 */
.L_x_163:
        /* <DEDUP_REMOVED lines=21> */
.L_x_168:
        /* <DEDUP_REMOVED lines=98> */
.L_x_170:
[----:B------:R-:W-:Y:S05]  /*abc0*/  BSYNC.RECONVERGENT B0 ;  /* 0x0000000000007941 */ /* 0x000fea0003800200 */
.L_x_169:
        /* <DEDUP_REMOVED lines=13> */
[C---:B------:R-:W-:Y:S01]  /*aca0*/  @P1 IMAD R3, R88.reuse, 0x2000, R79 ;  /* 0x0000200058031824 */ /* 0x040fe200078e024f */
[C---:B------:R-:W-:Y:S01]  /*acb0*/  @P1 LEA R0, R88.reuse, R77, 0xd ;  /* 0x0000004d58001211 */ /* 0x040fe200078e68ff */
[C---:B------:R-:W-:Y:S02]  /*acc0*/  @P1 IMAD R2, R88.reuse, 0x2000, R78 ;  /* 0x0000200058021824 */ /* 0x040fe400078e024e */
[----:B------:R-:W-:Y:S01]  /*acd0*/  @P1 IMAD R88, R88, 0x2000, R85 ;  /* 0x0000200058581824 */ /* 0x000fe200078e0255 */
[----:B------:R-:W-:Y:S06]  /*ace0*/  @P0 BRA `(.L_x_174) ;  /* 0x00000000000c0947 */ /* 0x000fec0003800000 */
[----:B-1----:R-:W-:Y:S04]  /*acf0*/  SHF.L.U32 R5, R90, 0x1f, RZ ;  /* 0x0000001f5a057819 */ /* 0x002fe800000006ff */
[----:B------:R-:W1:Y:S02]  /*ad00*/  SYNCS.PHASECHK.TRANS64.TRYWAIT P0, [R92+URZ+0x40], R5 ;  /* 0x000040055c0075a7 */ /* 0x000e6400080011ff */
[----:B-1----:R-:W-:Y:S05]  /*ad10*/  @!P0 BRA `(.L_x_175) ;  /* 0x0000001800a08947 */ /* 0x002fea0003800000 */
.L_x_174:
[----:B------:R-:W-:Y:S05]  /*ad20*/  BSYNC B0 ;  /* 0x0000000000007941 */ /* 0x000fea0003800000 */
.L_x_173:
[----:B------:R-:W-:Y:S11]  /*ad30*/  ISETP.NE.AND P0, PT, R89, RZ, PT ;  /* 0x000000ff5900720c */ /* 0x000ff60003f05270 */
[----:B------:R-:W-:Y:S02]  /*ad40*/  @!UPT UIADD3 URZ, UPT, UPT, URZ, URZ, URZ ;  /* 0x000000fffffff290 */ /* 0x000fe4000fffe0ff */
[----:B------:R2:W4:Y:S04]  /*ad50*/  @P0 LDS.128 R56, [R3] ;  /* 0x0000000003380984 */ /* 0x0005280000000c00 */
[----:B------:R2:W1:Y:S04]  /*ad60*/  @P0 LDS.128 R52, [R2+0x10] ;  /* 0x0000100002340984 */ /* 0x0004680000000c00 */
[----:B------:R2:W1:Y:S04]  /*ad70*/  @P0 LDS.128 R48, [R0+0x20] ;  /* 0x0000200000300984 */ /* 0x0004680000000c00 */
[----:B------:R2:W1:Y:S02]  /*ad80*/  @P0 LDS.128 R44, [R88+0x30] ;  /* 0x00003000582c0984 */ /* 0x0004640000000c00 */
.L_x_172:
[----:B------:R-:W-:Y:S05]  /*ad90*/  BSYNC B1 ;  /* 0x0000000000017941 */ /* 0x000fea0003800000 */
.L_x_171:
        /* <DEDUP_REMOVED lines=21> */
.L_x_176:
[----:B------:R-:W-:Y:S01]  /*aef0*/  ISETP.NE.AND P0, PT, R81, RZ, PT ;  /* 0x000000ff5100720c */ /* 0x000fe20003f05270 */
[----:B------:R-:W-:Y:S05]  /*af00*/  WARPSYNC.ALL ;  /* 0x0000000000007948 */ /* 0x000fea0003800000 */
[----:B------:R-:W-:Y:S01]  /*af10*/  R2UR UR4, R34 ;  /* 0x00000000220472ca */ /* 0x000fe200000e0000 */
[----:B------:R-:W-:Y:S01]  /*af20*/  VIADD R87, R87, 0xd0 ;  /* 0x000000d057577836 */ /* 0x000fe20000000000 */
[----:B----4-:R-:W-:Y:S01]  /*af30*/  LOP3.LUT R0, R56, 0xffffe000, RZ, 0xc0, !PT ;  /* 0xffffe00038007812 */ /* 0x010fe200078ec0ff */
[----:B------:R-:W-:Y:S01]  /*af40*/  BSSY.RECONVERGENT B0, `(.L_x_177) ;  /* 0x0000059000007945 */ /* 0x000fe20003800200 */
[----:B------:R-:W-:Y:S02]  /*af50*/  LOP3.LUT R2, R57, 0xffffe000, RZ, 0xc0, !PT ;  /* 0xffffe00039027812 */ /* 0x000fe400078ec0ff */
[----:B------:R-:W-:Y:S02]  /*af60*/  LOP3.LUT R3, R58, 0xffffe000, RZ, 0xc0, !PT ;  /* 0xffffe0003a037812 */ /* 0x000fe400078ec0ff */
[----:B------:R-:W-:Y:S02]  /*af70*/  LOP3.LUT R20, R59, 0xffffe000, RZ, 0xc0, !PT ;  /* 0xffffe0003b147812 */ /* 0x000fe400078ec0ff */
[----:B-1----:R-:W-:Y:S02]  /*af80*/  LOP3.LUT R21, R52, 0xffffe000, RZ, 0xc0, !PT ;  /* 0xffffe00034157812 */ /* 0x002fe400078ec0ff */
[----:B------:R-:W-:Y:S01]  /*af90*/  LOP3.LUT R36, R53, 0xffffe000, RZ, 0xc0, !PT ;  /* 0xffffe00035247812 */ /* 0x000fe200078ec0ff */
[----:B------:R-:W1:Y:S01]  /*afa0*/  LDTM.x16 R4, tmem[UR4+0x70] ;  /* 0x00007004000479ee */ /* 0x000e620008240000 */
[----:B------:R-:W-:Y:S01]  /*afb0*/  LOP3.LUT R37, R54, 0xffffe000, RZ, 0xc0, !PT ;  /* 0xffffe00036257812 */ /* 0x000fe200078ec0ff */
[----:B------:R-:W-:Y:S01]  /*afc0*/  NOP ;  /* 0x0000000000007918 */ /* 0x000fe20000000000 */
[----:B------:R-:W-:Y:S02]  /*afd0*/  LOP3.LUT R38, R55, 0xffffe000, RZ, 0xc0, !PT ;  /* 0xffffe00037267812 */ /* 0x000fe400078ec0ff */
[----:B------:R-:W-:Y:S02]  /*afe0*/  LOP3.LUT R87, R87, 0xfefffff8, RZ, 0xc0, !PT ;  /* 0xfefffff857577812 */ /* 0x000fe400078ec0ff */
[----:B------:R-:W-:Y:S02]  /*aff0*/  LOP3.LUT R39, R48, 0xffffe000, RZ, 0xc0, !PT ;  /* 0xffffe00030277812 */ /* 0x000fe400078ec0ff */
[----:B------:R-:W-:Y:S01]  /*b000*/  LOP3.LUT R40, R49, 0xffffe000, RZ, 0xc0, !PT ;  /* 0xffffe00031287812 */ /* 0x000fe200078ec0ff */
[----:B-1----:R1:W-:Y:S01]  /*b010*/  SYNCS.ARRIVE.TRANS64.RED.A1T0 RZ, [R87+URZ], RZ ;  /* 0x000000ff57ff79a7 */ /* 0x0023e200081004ff */
[----:B------:R-:W-:Y:S02]  /*b020*/  LOP3.LUT R41, R50, 0xffffe000, RZ, 0xc0, !PT ;  /* 0xffffe00032297812 */ /* 0x000fe400078ec0ff */
[----:B------:R-:W-:Y:S02]  /*b030*/  LOP3.LUT R42, R51, 0xffffe000, RZ, 0xc0, !PT ;  /* 0xffffe000332a7812 */ /* 0x000fe400078ec0ff */
[----:B------:R-:W-:Y:S02]  /*b040*/  LOP3.LUT R43, R44, 0xffffe000, RZ, 0xc0, !PT ;  /* 0xffffe0002c2b7812 */ /* 0x000fe400078ec0ff */
[----:B------:R-:W-:Y:S02]  /*b050*/  LOP3.LUT R44, R45, 0xffffe000, RZ, 0xc0, !PT ;  /* 0xffffe0002d2c7812 */ /* 0x000fe400078ec0ff */
[----:B------:R-:W-:Y:S02]  /*b060*/  LOP3.LUT R45, R46, 0xffffe000, RZ, 0xc0, !PT ;  /* 0xffffe0002e2d7812 */ /* 0x000fe400078ec0ff */
[----:B------:R-:W-:Y:S01]  /*b070*/  LOP3.LUT R46, R47, 0xffffe000, RZ, 0xc0, !PT ;  /* 0xffffe0002f2e7812 */ /* 0x000fe200078ec0ff */
[C---:B------:R-:W-:Y:S01]  /*b080*/  FMUL R4, R32.reuse, R4 ;  /* 0x0000000420047220 */ /* 0x040fe20000400000 */
[C---:B------:R-:W-:Y:S01]  /*b090*/  FMUL R5, R32.reuse, R5 ;  /* 0x0000000520057220 */ /* 0x040fe20000400000 */
[C---:B------:R-:W-:Y:S01]  /*b0a0*/  FMUL R6, R32.reuse, R6 ;  /* 0x0000000620067220 */ /* 0x040fe20000400000 */
[C---:B------:R-:W-:Y:S01]  /*b0b0*/  FMUL R7, R32.reuse, R7 ;  /* 0x0000000720077220 */ /* 0x040fe20000400000 */
[C---:B------:R-:W-:Y:S01]  /*b0c0*/  FFMA R4, R35.reuse, R0, R4 ;  /* 0x0000000023047223 */ /* 0x040fe20000000004 */
[C---:B------:R-:W-:Y:S01]  /*b0d0*/  FFMA R5, R35.reuse, R2, R5 ;  /* 0x0000000223057223 */ /* 0x040fe20000000005 */
[C---:B------:R-:W-:Y:S01]  /*b0e0*/  FFMA R6, R35.reuse, R3, R6 ;  /* 0x0000000323067223 */ /* 0x040fe20000000006 */
[C---:B------:R-:W-:Y:S01]  /*b0f0*/  FFMA R7, R35.reuse, R20, R7 ;  /* 0x0000001423077223 */ /* 0x040fe20000000007 */
[C---:B------:R-:W-:Y:S01]  /*b100*/  FMUL R8, R32.reuse, R8 ;  /* 0x0000000820087220 */ /* 0x040fe20000400000 */
        /* <DEDUP_REMOVED lines=9> */
[----:B------:R-:W-:Y:S01]  /*b1a0*/  F2FP.TF32.F32.PACK_B R7, R7 ;  /* 0x00000007ff07723e */ /* 0x000fe200024050ff */
[C---:B------:R-:W-:Y:S01]  /*b1b0*/  FFMA R11, R35.reuse, R38, R11 ;  /* 0x00000026230b7223 */ /* 0x040fe2000000000b */
[C---:B------:R-:W-:Y:S01]  /*b1c0*/  FMUL R12, R32.reuse, R12 ;  /* 0x0000000c200c7220 */ /* 0x040fe20000400000 */
[----:B------:R-:W-:Y:S01]  /*b1d0*/  F2FP.TF32.F32.PACK_B R8, R8 ;  /* 0x00000008ff08723e */ /* 0x000fe200024050ff */
[C---:B------:R-:W-:Y:S01]  /*b1e0*/  FMUL R13, R32.reuse, R13 ;  /* 0x0000000d200d7220 */ /* 0x040fe20000400000 */
[----:B------:R1:W-:Y:S01]  /*b1f0*/  STS.128 [R79+0x6000], R4 ;  /* 0x006000044f007388 */ /* 0x0003e20000000c00 */
        /* <DEDUP_REMOVED lines=8> */
[C---:B------:R-:W-:Y:S01]  /*b280*/  FFMA R15, R35.reuse, R42, R15 ;  /* 0x0000002a230f7223 */ /* 0x040fe2000000000f */
[C---:B------:R-:W-:Y:S01]  /*b290*/  FMUL R16, R32.reuse, R16 ;  /* 0x0000001020107220 */ /* 0x040fe20000400000 */
[----:B------:R-:W-:Y:S01]  /*b2a0*/  F2FP.TF32.F32.PACK_B R12, R12 ;  /* 0x0000000cff0c723e */ /* 0x000fe200024050ff */
[----:B------:R1:W-:Y:S01]  /*b2b0*/  STS.128 [R78+0x6010], R8 ;  /* 0x006010084e007388 */ /* 0x0003e20000000c00 */
[C---:B------:R-:W-:Y:S01]  /*b2c0*/  FMUL R17, R32.reuse, R17 ;  /* 0x0000001120117220 */ /* 0x040fe20000400000 */
[C---:B------:R-:W-:Y:S01]  /*b2d0*/  FMUL R18, R32.reuse, R18 ;  /* 0x0000001220127220 */ /* 0x040fe20000400000 */
[----:B------:R-:W-:Y:S01]  /*b2e0*/  FMUL R19, R32, R19 ;  /* 0x0000001320137220 */ /* 0x000fe20000400000 */
[----:B------:R-:W-:Y:S01]  /*b2f0*/  F2FP.TF32.F32.PACK_B R13, R13 ;  /* 0x0000000dff0d723e */ /* 0x000fe200024050ff */
[C---:B------:R-:W-:Y:S01]  /*b300*/  FFMA R16, R35.reuse, R43, R16 ;  /* 0x0000002b23107223 */ /* 0x040fe20000000010 */
[----:B------:R-:W-:Y:S01]  /*b310*/  F2FP.TF32.F32.PACK_B R14, R14 ;  /* 0x0000000eff0e723e */ /* 0x000fe200024050ff */
[C---:B------:R-:W-:Y:S01]  /*b320*/  FFMA R17, R35.reuse, R44, R17 ;  /* 0x0000002c23117223 */ /* 0x040fe20000000011 */
[----:B------:R-:W-:Y:S01]  /*b330*/  F2FP.TF32.F32.PACK_B R15, R15 ;  /* 0x0000000fff0f723e */ /* 0x000fe200024050ff */
[C---:B------:R-:W-:Y:S01]  /*b340*/  FFMA R18, R35.reuse, R45, R18 ;  /* 0x0000002d23127223 */ /* 0x040fe20000000012 */
[----:B------:R-:W-:Y:S01]  /*b350*/  FFMA R19, R35, R46, R19 ;  /* 0x0000002e23137223 */ /* 0x000fe20000000013 */
[----:B------:R-:W-:Y:S02]  /*b360*/  F2FP.TF32.F32.PACK_B R16, R16 ;  /* 0x00000010ff10723e */ /* 0x000fe400024050ff */
[----:B------:R1:W-:Y:S01]  /*b370*/  STS.128 [R77+0x6020], R12 ;  /* 0x0060200c4d007388 */ /* 0x0003e20000000c00 */
[----:B------:R-:W-:Y:S02]  /*b380*/  F2FP.TF32.F32.PACK_B R17, R17 ;  /* 0x00000011ff11723e */ /* 0x000fe400024050ff */
        /* <DEDUP_REMOVED lines=20> */
.L_x_178:
[----:B------:R-:W-:Y:S05]  /*b4d0*/  BSYNC.RECONVERGENT B0 ;  /* 0x0000000000007941 */ /* 0x000fea0003800200 */
.L_x_177:
[----:B------:R-:W-:Y:S01]  /*b4e0*/  BAR.SYNC.DEFER_BLOCKING 0x1, 0x80 ;  /* 0x0042000000007b1d */ /* 0x000fe20000010000 */
[----:B------:R-:W-:Y:S01]  /*b4f0*/  UISETP.NE.AND UP0, UPT, UR49, -0x8, UPT ;  /* 0xfffffff83100788c */ /* 0x000fe2000bf05270 */
[----:B------:R-:W-:Y:S08]  /*b500*/  IADD3 R0, PT, PT, R30, 0x1, RZ ;  /* 0x000000011e007810 */ /* 0x000ff00007ffe0ff */
[----:B------:R-:W-:Y:S05]  /*b510*/  BRA.U !UP0, `(.L_x_179) ;  /* 0x0000000108287547 */ /* 0x000fea000b800000 */
[----:B------:R-:W-:Y:S01]  /*b520*/  ISETP.NE.AND P0, PT, R86, RZ, PT ;  /* 0x000000ff5600720c */ /* 0x000fe20003f05270 */
[----:B------:R-:W-:Y:S01]  /*b530*/  IMAD.U32 R3, RZ, RZ, UR51 ;  /* 0x00000033ff037e24 */ /* 0x000fe2000f8e00ff */
[----:B------:R-:W-:Y:S01]  /*b540*/  UIADD3 UR51, UPT, UPT, UR51, 0x1, URZ ;  /* 0x0000000133337890 */ /* 0x000fe2000fffe0ff */
[----:B------:R-:W-:Y:S03]  /*b550*/  IMAD.U32 R2, RZ, RZ, UR37 ;  /* 0x00000025ff027e24 */ /* 0x000fe6000f8e00ff */
[----:B------:R-:W-:Y:S04]  /*b560*/  UISETP.NE.AND UP0, UPT, UR51, 0x4, UPT ;  /* 0x000000043300788c */ /* 0x000fe8000bf05270 */
[----:B------:R-:W-:Y:S03]  /*b570*/  USEL UR51, UR51, URZ, UP0 ;  /* 0x000000ff33337287 */ /* 0x000fe60008000000 */
[----:B------:R-:W-:Y:S05]  /*b580*/  @P0 LEA R3, R3, UR48, 0x3 ;  /* 0x0000003003030c11 */ /* 0x000fea000f8e18ff */
[----:B------:R-:W-:Y:S05]  /*b590*/  @P0 VIADD R3, R3, 0x60 ;  /* 0x0000006003030836 */ /* 0x000fea0000000000 */
[----:B------:R-:W-:Y:S04]  /*b5a0*/  @P0 PRMT R2, R2, 0x654, R3 ;  /* 0x0000065402020816 */ /* 0x000fe80000000003 */
[----:B------:R2:W-:Y:S03]  /*b5b0*/  @P0 SYNCS.ARRIVE.TRANS64.RED.A1T0 RZ, [R2+URZ], RZ ;  /* 0x000000ff02ff09a7 */ /* 0x0005e600081004ff */
.L_x_179:
[----:B------:R-:W-:Y:S01]  /*b5c0*/  ISETP.NE.AND P2, PT, R82, RZ, PT ;  /* 0x000000ff5200720c */ /* 0x000fe20003f45270 */
[----:B------:R-:W-:Y:S01]  /*b5d0*/  UIADD3 UR49, UPT, UPT, UR49, 0x8, URZ ;  /* 0x0000000831317890 */ /* 0x000fe2000fffe0ff */
[----:B------:R-:W-:Y:S01]  /*b5e0*/  ISETP.NE.AND P0, PT, R84, 0x2, PT ;  /* 0x000000025400780c */ /* 0x000fe20003f05270 */
[----:B------:R-:W-:Y:S01]  /*b5f0*/  IMAD.IADD R20, R29, 0x1, R66 ;  /* 0x000000011d147824 */ /* 0x000fe200078e0242 */
[----:B------:R-:W-:Y:S01]  /*b600*/  ISETP.NE.AND P1, PT, R0, 0x4, PT ;  /* 0x000000040000780c */ /* 0x000fe20003f25270 */
[----:B------:R-:W-:Y:S01]  /*b610*/  IMAD.IADD R21, R31, 0x1, R68 ;  /* 0x000000011f157824 */ /* 0x000fe200078e0244 */
[----:B--2---:R-:W-:Y:S02]  /*b620*/  SEL R2, RZ, 0x1, P0 ;  /* 0x00000001ff027807 */ /* 0x004fe40000000000 */
[----:B------:R-:W-:Y:S02]  /*b630*/  SEL R3, RZ, 0x1, P1 ;  /* 0x00000001ff037807 */ /* 0x000fe40000800000 */
[----:B------:R-:W-:Y:S02]  /*b640*/  LOP3.LUT R75, R75, R2, RZ, 0x3c, !PT ;  /* 0x000000024b4b7212 */ /* 0x000fe400078e3cff */
[----:B------:R-:W-:Y:S02]  /*b650*/  LOP3.LUT R76, R76, R3, RZ, 0x3c, !PT ;  /* 0x000000034c4c7212 */ /* 0x000fe400078e3cff */
[----:B------:R-:W-:Y:S02]  /*b660*/  @P2 R2UR UR36, R74 ;  /* 0x000000004a2422ca */ /* 0x000fe400000e0000 */
[----:B------:R-:W-:Y:S02]  /*b670*/  SEL R84, R84, RZ, P0 ;  /* 0x000000ff54547207 */ /* 0x000fe40000000000 */
[----:B------:R-:W-:Y:S01]  /*b680*/  SEL R30, R0, RZ, P1 ;  /* 0x000000ff001e7207 */ /* 0x000fe20000800000 */
[----:B------:R-:W-:Y:S10]  /*b690*/  @P2 BRA `(.L_x_180) ;  /* 0xffffffa400ac2947 */ /* 0x000ff4000383ffff */
[----:B------:R-:W-:-:S09]  /*b6a0*/  UISETP.NE.AND UP0, UPT, UR50, URZ, UPT ;  /* 0x000000ff3200728c */ /* 0x000fd2000bf05270 */
[----:B------:R-:W-:Y:S05]  /*b6b0*/  BRA.U !UP0, `(.L_x_181) ;  /* 0x0000000108487547 */ /* 0x000fea000b800000 */
[----:B------:R-:W2:Y:S02]  /*b6c0*/  LDCU.64 UR4, c[0x0][0x890] ;  /* 0x00011200ff0477ac */ /* 0x000ea40008000a00 */
[----:B--2---:R-:W-:-:S04]  /*b6d0*/  UISETP.NE.U32.AND UP0, UPT, UR4, URZ, UPT ;  /* 0x000000ff0400728c */ /* 0x004fc8000bf05070 */
[----:B------:R-:W-:-:S09]  /*b6e0*/  UISETP.NE.AND.EX UP0, UPT, UR5, URZ, UPT, UP0 ;  /* 0x000000ff0500728c */ /* 0x000fd2000bf05300 */
[----:B------:R-:W-:Y:S05]  /*b6f0*/  BRA.U UP0, `(.L_x_182) ;  /* 0x00000001000c7547 */ /* 0x000fea000b800000 */
[----:B------:R-:W-:-:S13]  /*b700*/  FSETP.NEU.AND P0, PT, R35, RZ, PT ;  /* 0x000000ff2300720b */ /* 0x000fda0003f0d000 */
[----:B------:R-:W-:Y:S05]  /*b710*/  @!P0 EXIT ;  /* 0x000000000000894d */ /* 0x000fea0003800000 */
[----:B------:R-:W-:Y:S05]  /*b720*/  BRA `(.L_x_181) ;  /* 0x00000000002c7947 */ /* 0x000fea0003800000 */
.L_x_182:
[----:B------:R-:W-:Y:S01]  /*b730*/  ISETP.NE.AND P0, PT, R83, RZ, PT ;  /* 0x000000ff5300720c */ /* 0x000fe20003f05270 */
[----:B------:R-:W-:-:S12]  /*b740*/  BSSY.RECONVERGENT B0, `(.L_x_181) ;  /* 0x0000009000007945 */ /* 0x000fd80003800200 */
[----:B------:R-:W-:Y:S05]  /*b750*/  @P0 BRA `(.L_x_183) ;  /* 0x0000000000140947 */ /* 0x000fea0003800000 */
[----:B------:R-:W2:Y:S02]  /*b760*/  LDCU.64 UR4, c[0x0][0x888] ;  /* 0x00011100ff0477ac */ /* 0x000ea40008000a00 */
[----:B--2---:R-:W-:-:S04]  /*b770*/  ISETP.NE.U32.AND P0, PT, RZ, UR4, PT ;  /* 0x00000004ff007c0c */ /* 0x004fc8000bf05070 */
[----:B------:R-:W-:-:S13]  /*b780*/  ISETP.NE.AND.EX P0, PT, RZ, UR5, PT, P0 ;  /* 0x00000005ff007c0c */ /* 0x000fda000bf05300 */
[----:B------:R-:W-:Y:S05]  /*b790*/  @!P0 EXIT ;  /* 0x000000000000894d */ /* 0x000fea0003800000 */
[----:B------:R-:W-:Y:S05]  /*b7a0*/  BRA `(.L_x_184) ;  /* 0x0000000000087947 */ /* 0x000fea0003800000 */
.L_x_183:
[----:B------:R-:W-:-:S13]  /*b7b0*/  FSETP.NEU.AND P0, PT, R35, RZ, PT ;  /* 0x000000ff2300720b */ /* 0x000fda0003f0d000 */
[----:B------:R-:W-:Y:S05]  /*b7c0*/  @!P0 EXIT ;  /* 0x000000000000894d */ /* 0x000fea0003800000 */
.L_x_184:
[----:B------:R-:W-:Y:S05]  /*b7d0*/  BSYNC.RECONVERGENT B0 ;  /* 0x0000000000007941 */ /* 0x000fea0003800200 */
.L_x_181:
[----:B------:R-:W-:Y:S01]  /*b7e0*/  ULEA UR4, UR51, UR48, 0x3 ;  /* 0x0000003033047291 */ /* 0x000fe2000f8e18ff */
[----:B------:R-:W-:-:S04]  /*b7f0*/  DEPBAR.LE SB0, 0x0 ;  /* 0x000080000000791a */ /* 0x000fc80000000000 */
[----:B------:R-:W-:-:S04]  /*b800*/  UIADD3 UR4, UPT, UPT, UR4, 0x60, URZ ;  /* 0x0000006004047890 */ /* 0x000fc8000fffe0ff */
[----:B------:R-:W-:-:S09]  /*b810*/  UPRMT UR4, UR37, 0x654, UR4 ;  /* 0x0000065425047896 */ /* 0x000fd20008000004 */
[----:B------:R-:W-:Y:S01]  /*b820*/  SYNCS.ARRIVE.TRANS64.RED.A1T0 RZ, [UR4], RZ ;  /* 0x000000ffffff79a7 */ /* 0x000fe20008100404 */
[----:B------:R-:W-:Y:S05]  /*b830*/  EXIT ;  /* 0x000000000000794d */ /* 0x000fea0003800000 */
.L_x_24:
[----:B--2---:R2:W4:Y:S02]  /*b840*/  SYNCS.PHASECHK.TRANS64.TRYWAIT P0, [R3+URZ+0x100], R2 ;  /* 0x00010002030075a7 */ /* 0x00452400080011ff */
[----:B----4-:R-:W-:Y:S05]  /*b850*/  @!P0 NANOSLEEP.SYNCS 0x989680 ;  /* 0x009896800000895d */ /* 0x010fea0003900000 */
[----:B------:R-:W4:Y:S02]  /*b860*/  @!P0 SYNCS.PHASECHK.TRANS64 P0, [R3+URZ+0x100], R2 ;  /* 0x00010002030085a7 */ /* 0x000f2400080010ff */
[----:B----4-:R-:W-:Y:S05]  /*b870*/  @!P0 BRA `(.L_x_24) ;  /* 0xfffffffc00f08947 */ /* 0x010fea000383ffff */
[----:B------:R-:W-:Y:S05]  /*b880*/  BRA `(.L_x_185) ;  /* 0xffffff5c00e47947 */ /* 0x000fea000383ffff */
.L_x_27:
[----:B-1----:R-:W-:-:S07]  /*b890*/  MOV R2, UR33 ;  /* 0x0000002100027c02 */ /* 0x002fce0008000f00 */
.L_x_186:
[----:B-1----:R1:W2:Y:S02]  /*b8a0*/  SYNCS.PHASECHK.TRANS64.TRYWAIT P0, [R2+URZ+0x20], R5 ;  /* 0x00002005020075a7 */ /* 0x0022a400080011ff */
[----:B--2---:R-:W-:Y:S05]  /*b8b0*/  @!P0 NANOSLEEP.SYNCS 0x989680 ;  /* 0x009896800000895d */ /* 0x004fea0003900000 */
[----:B------:R-:W2:Y:S02]  /*b8c0*/  @!P0 SYNCS.PHASECHK.TRANS64 P0, [R2+URZ+0x20], R5 ;  /* 0x00002005020085a7 */ /* 0x000ea400080010ff */
[----:B--2---:R-:W-:Y:S05]  /*b8d0*/  @!P0 BRA `(.L_x_186) ;  /* 0xfffffffc00f08947 */ /* 0x004fea000383ffff */
[----:B------:R-:W-:Y:S05]  /*b8e0*/  BRA `(.L_x_26) ;  /* 0xffffff60004c7947 */ /* 0x000fea000383ffff */
.L_x_34:
[----:B-1----:R-:W-:-:S07]  /*b8f0*/  MOV R2, UR33 ;  /* 0x0000002100027c02 */ /* 0x002fce0008000f00 */
.L_x_187:
[----:B-1----:R1:W2:Y:S02]  /*b900*/  SYNCS.PHASECHK.TRANS64.TRYWAIT P0, [R2+URZ+0x20], R5 ;  /* 0x00002005020075a7 */ /* 0x0022a400080011ff */
[----:B--2---:R-:W-:Y:S05]  /*b910*/  @!P0 NANOSLEEP.SYNCS 0x989680 ;  /* 0x009896800000895d */ /* 0x004fea0003900000 */
[----:B------:R-:W2:Y:S02]  /*b920*/  @!P0 SYNCS.PHASECHK.TRANS64 P0, [R2+URZ+0x20], R5 ;  /* 0x00002005020085a7 */ /* 0x000ea400080010ff */
[----:B--2---:R-:W-:Y:S05]  /*b930*/  @!P0 BRA `(.L_x_187) ;  /* 0xfffffffc00f08947 */ /* 0x004fea000383ffff */
[----:B------:R-:W-:Y:S05]  /*b940*/  BRA `(.L_x_33) ;  /* 0xffffff6400387947 */ /* 0x000fea000383ffff */
.L_x_39:
[----:B-1----:R1:W2:Y:S02]  /*b950*/  SYNCS.PHASECHK.TRANS64.TRYWAIT P0, [R2+URZ+0x90], R3 ;  /* 0x00009003020075a7 */ /* 0x0022a400080011ff */
[----:B--2---:R-:W-:Y:S05]  /*b960*/  @!P0 NANOSLEEP.SYNCS 0x989680 ;  /* 0x009896800000895d */ /* 0x004fea0003900000 */
[----:B------:R-:W2:Y:S02]  /*b970*/  @!P0 SYNCS.PHASECHK.TRANS64 P0, [R2+URZ+0x90], R3 ;  /* 0x00009003020085a7 */ /* 0x000ea400080010ff */
[----:B--2---:R-:W-:Y:S05]  /*b980*/  @!P0 BRA `(.L_x_39) ;  /* 0xfffffffc00f08947 */ /* 0x004fea000383ffff */
[----:B------:R-:W-:Y:S05]  /*b990*/  BRA `(.L_x_188) ;  /* 0xffffff6800047947 */ /* 0x000fea000383ffff */
.L_x_43:
[----:B---3--:R-:W-:-:S07]  /*b9a0*/  MOV R0, UR4 ;  /* 0x0000000400007c02 */ /* 0x008fce0008000f00 */
.L_x_189:
[----:B-1----:R1:W2:Y:S02]  /*b9b0*/  SYNCS.PHASECHK.TRANS64.TRYWAIT P0, [R0+URZ], R3 ;  /* 0x00000003000075a7 */ /* 0x0022a400080011ff */
[----:B--2---:R-:W-:Y:S05]  /*b9c0*/  @!P0 NANOSLEEP.SYNCS 0x989680 ;  /* 0x009896800000895d */ /* 0x004fea0003900000 */
[----:B------:R-:W2:Y:S02]  /*b9d0*/  @!P0 SYNCS.PHASECHK.TRANS64 P0, [R0+URZ], R3 ;  /* 0x00000003000085a7 */ /* 0x000ea400080010ff */
[----:B--2---:R-:W-:Y:S05]  /*b9e0*/  @!P0 BRA `(.L_x_189) ;  /* 0xfffffffc00f08947 */ /* 0x004fea000383ffff */
[----:B------:R-:W-:Y:S05]  /*b9f0*/  BRA `(.L_x_190) ;  /* 0xffffff6c00747947 */ /* 0x000fea000383ffff */
.L_x_44:
[----:B---3--:R-:W-:-:S07]  /*ba00*/  MOV R0, UR4 ;  /* 0x0000000400007c02 */ /* 0x008fce0008000f00 */
.L_x_191:
[----:B-1----:R1:W2:Y:S02]  /*ba10*/  SYNCS.PHASECHK.TRANS64.TRYWAIT P0, [R0+URZ], R3 ;  /* 0x00000003000075a7 */ /* 0x0022a400080011ff */
[----:B--2---:R-:W-:Y:S05]  /*ba20*/  @!P0 NANOSLEEP.SYNCS 0x989680 ;  /* 0x009896800000895d */ /* 0x004fea0003900000 */
[----:B------:R-:W2:Y:S02]  /*ba30*/  @!P0 SYNCS.PHASECHK.TRANS64 P0, [R0+URZ], R3 ;  /* 0x00000003000085a7 */ /* 0x000ea400080010ff */
[----:B--2---:R-:W-:Y:S05]  /*ba40*/  @!P0 BRA `(.L_x_191) ;  /* 0xfffffffc00f08947 */ /* 0x004fea000383ffff */
[----:B------:R-:W-:Y:S05]  /*ba50*/  BRA `(.L_x_192) ;  /* 0xffffff6c00807947 */ /* 0x000fea000383ffff */
.L_x_45:
[----:B---3--:R-:W-:-:S07]  /*ba60*/  MOV R0, UR4 ;  /* 0x0000000400007c02 */ /* 0x008fce0008000f00 */
.L_x_193:
[----:B-1----:R1:W2:Y:S02]  /*ba70*/  SYNCS.PHASECHK.TRANS64.TRYWAIT P0, [R0+URZ], R3 ;  /* 0x00000003000075a7 */ /* 0x0022a400080011ff */
[----:B--2---:R-:W-:Y:S05]  /*ba80*/  @!P0 NANOSLEEP.SYNCS 0x989680 ;  /* 0x009896800000895d */ /* 0x004fea0003900000 */
[----:B------:R-:W2:Y:S02]  /*ba90*/  @!P0 SYNCS.PHASECHK.TRANS64 P0, [R0+URZ], R3 ;  /* 0x00000003000085a7 */ /* 0x000ea400080010ff */
[----:B--2---:R-:W-:Y:S05]  /*baa0*/  @!P0 BRA `(.L_x_193) ;  /* 0xfffffffc00f08947 */ /* 0x004fea000383ffff */
[----:B------:R-:W-:Y:S05]  /*bab0*/  BRA `(.L_x_194) ;  /* 0xffffff6c008c7947 */ /* 0x000fea000383ffff */
.L_x_48:
[----:B-1----:R1:W2:Y:S02]  /*bac0*/  SYNCS.PHASECHK.TRANS64.TRYWAIT P0, [R0+URZ+0xf0], R5 ;  /* 0x0000f005000075a7 */ /* 0x0022a400080011ff */
[----:B--2---:R-:W-:Y:S05]  /*bad0*/  @!P0 NANOSLEEP.SYNCS 0x989680 ;  /* 0x009896800000895d */ /* 0x004fea0003900000 */
[----:B------:R-:W2:Y:S02]  /*bae0*/  @!P0 SYNCS.PHASECHK.TRANS64 P0, [R0+URZ+0xf0], R5 ;  /* 0x0000f005000085a7 */ /* 0x000ea400080010ff */
[----:B--2---:R-:W-:Y:S05]  /*baf0*/  @!P0 BRA `(.L_x_48) ;  /* 0xfffffffc00f08947 */ /* 0x004fea000383ffff */
[----:B------:R-:W-:Y:S05]  /*bb00*/  BRA `(.L_x_195) ;  /* 0xffffff6c00ec7947 */ /* 0x000fea000383ffff */
.L_x_49:
[----:B------:R-:W-:-:S07]  /*bb10*/  MOV R0, UR5 ;  /* 0x0000000500007c02 */ /* 0x000fce0008000f00 */
.L_x_196:
[----:B-1----:R1:W2:Y:S02]  /*bb20*/  SYNCS.PHASECHK.TRANS64.TRYWAIT P0, [R0+URZ+0xa0], R7 ;  /* 0x0000a007000075a7 */ /* 0x0022a400080011ff */
[----:B--2---:R-:W-:Y:S05]  /*bb30*/  @!P0 NANOSLEEP.SYNCS 0x989680 ;  /* 0x009896800000895d */ /* 0x004fea0003900000 */
[----:B------:R-:W2:Y:S02]  /*bb40*/  @!P0 SYNCS.PHASECHK.TRANS64 P0, [R0+URZ+0xa0], R7 ;  /* 0x0000a007000085a7 */ /* 0x000ea400080010ff */
[----:B--2---:R-:W-:Y:S05]  /*bb50*/  @!P0 BRA `(.L_x_196) ;  /* 0xfffffffc00f08947 */ /* 0x004fea000383ffff */
[----:B------:R-:W-:Y:S05]  /*bb60*/  BRA `(.L_x_197) ;  /* 0xffffff6c00fc7947 */ /* 0x000fea000383ffff */
.L_x_50:
[----:B-1----:R1:W2:Y:S02]  /*bb70*/  SYNCS.PHASECHK.TRANS64.TRYWAIT P1, [R0+URZ+0x90], R5 ;  /* 0x00009005000075a7 */ /* 0x0022a400080211ff */
[----:B--2---:R-:W-:Y:S05]  /*bb80*/  @!P1 NANOSLEEP.SYNCS 0x989680 ;  /* 0x009896800000995d */ /* 0x004fea0003900000 */
[----:B------:R-:W2:Y:S02]  /*bb90*/  @!P1 SYNCS.PHASECHK.TRANS64 P1, [R0+URZ+0x90], R5 ;  /* 0x00009005000095a7 */ /* 0x000ea400080210ff */
[----:B--2---:R-:W-:Y:S05]  /*bba0*/  @!P1 BRA `(.L_x_50) ;  /* 0xfffffffc00f09947 */ /* 0x004fea000383ffff */
[----:B------:R-:W-:Y:S05]  /*bbb0*/  BRA `(.L_x_198) ;  /* 0xffffff70002c7947 */ /* 0x000fea000383ffff */
.L_x_53:
[----:B------:R-:W-:-:S07]  /*bbc0*/  MOV R0, UR5 ;  /* 0x0000000500007c02 */ /* 0x000fce0008000f00 */
.L_x_199:
[----:B-1----:R1:W2:Y:S02]  /*bbd0*/  SYNCS.PHASECHK.TRANS64.TRYWAIT P0, [R0+URZ+0xa0], R3 ;  /* 0x0000a003000075a7 */ /* 0x0022a400080011ff */
[----:B--2---:R-:W-:Y:S05]  /*bbe0*/  @!P0 NANOSLEEP.SYNCS 0x989680 ;  /* 0x009896800000895d */ /* 0x004fea0003900000 */
[----:B------:R-:W2:Y:S02]  /*bbf0*/  @!P0 SYNCS.PHASECHK.TRANS64 P0, [R0+URZ+0xa0], R3 ;  /* 0x0000a003000085a7 */ /* 0x000ea400080010ff */
[----:B--2---:R-:W-:Y:S05]  /*bc00*/  @!P0 BRA `(.L_x_199) ;  /* 0xfffffffc00f08947 */ /* 0x004fea000383ffff */
[----:B------:R-:W-:Y:S05]  /*bc10*/  BRA `(.L_x_52) ;  /* 0xffffff7000807947 */ /* 0x000fea000383ffff */
.L_x_62:
[----:B-1----:R-:W-:-:S04]  /*bc20*/  MOV R4, UR6 ;  /* 0x0000000600047c02 */ /* 0x002fc80008000f00 */
[----:B------:R1:W2:Y:S03]  /*bc30*/  SYNCS.PHASECHK.TRANS64.TRYWAIT P0, [R4+URZ+0x8], R5 ;  /* 0x00000805040075a7 */ /* 0x0002a600080011ff */
[----:B--2---:R-:W-:Y:S05]  /*bc40*/  @!P0 NANOSLEEP.SYNCS 0x989680 ;  /* 0x009896800000895d */ /* 0x004fea0003900000 */
[----:B------:R-:W2:Y:S02]  /*bc50*/  @!P0 SYNCS.PHASECHK.TRANS64 P0, [R4+URZ+0x8], R5 ;  /* 0x00000805040085a7 */ /* 0x000ea400080010ff */
[----:B--2---:R-:W-:Y:S05]  /*bc60*/  @!P0 BRA `(.L_x_62) ;  /* 0xfffffffc00ec8947 */ /* 0x004fea000383ffff */
[----:B------:R-:W-:Y:S05]  /*bc70*/  BRA `(.L_x_61) ;  /* 0xffffff7400347947 */ /* 0x000fea000383ffff */
.L_x_64:
[----:B------:R-:W-:Y:S01]  /*bc80*/  BSSY B0, `(.L_x_200) ;  /* 0x0000006000007945 */ /* 0x000fe20003800000 */
[----:B------:R-:W-:-:S07]  /*bc90*/  MOV R15, 0xffffffff ;  /* 0xffffffff000f7802 */ /* 0x000fce0000000f00 */
[----:B-1---5:R-:W-:Y:S05]  /*bca0*/  WARPSYNC.COLLECTIVE R15, `(.L_x_201) ;  /* 0x000000000f0c7348 */ /* 0x022fea0003c00000 */
[----:B------:R-:W-:Y:S02]  /*bcb0*/  ELECT P6, UR79, PT ;  /* 0x00000000004f782f */ /* 0x000fe400038c0000 */
[----:B------:R-:W-:Y:S01]  /*bcc0*/  MOV R14, UR79 ;  /* 0x0000004f000e7c02 */ /* 0x000fe20008000f00 */
[----:B-1---5:R-:W-:Y:S10]  /*bcd0*/  ENDCOLLECTIVE ;  /* 0x000000000000791b */ /* 0x022ff40003800000 */
.L_x_201:
[----:B------:R-:W-:Y:S05]  /*bce0*/  BSYNC B0 ;  /* 0x0000000000007941 */ /* 0x000fea0003800000 */
.L_x_200:
[----:B------:R-:W-:Y:S05]  /*bcf0*/  BRA `(.L_x_202) ;  /* 0xffffff7400647947 */ /* 0x000fea000383ffff */
.L_x_66:
[----:B-1----:R-:W-:-:S04]  /*bd00*/  MOV R2, UR6 ;  /* 0x0000000600027c02 */ /* 0x002fc80008000f00 */
[----:B------:R1:W2:Y:S03]  /*bd10*/  SYNCS.PHASECHK.TRANS64.TRYWAIT P0, [R2+URZ+0x8], R3 ;  /* 0x00000803020075a7 */ /* 0x0002a600080011ff */
[----:B--2---:R-:W-:Y:S05]  /*bd20*/  @!P0 NANOSLEEP.SYNCS 0x989680 ;  /* 0x009896800000895d */ /* 0x004fea0003900000 */
[----:B------:R-:W2:Y:S02]  /*bd30*/  @!P0 SYNCS.PHASECHK.TRANS64 P0, [R2+URZ+0x8], R3 ;  /* 0x00000803020085a7 */ /* 0x000ea400080010ff */
[----:B--2---:R-:W-:Y:S05]  /*bd40*/  @!P0 BRA `(.L_x_66) ;  /* 0xfffffffc00ec8947 */ /* 0x004fea000383ffff */
[----:B------:R-:W-:Y:S05]  /*bd50*/  BRA `(.L_x_65) ;  /* 0xffffff7400687947 */ /* 0x000fea000383ffff */
.L_x_67:
[----:B-1----:R1:W2:Y:S02]  /*bd60*/  SYNCS.PHASECHK.TRANS64.TRYWAIT P0, [R0+URZ+0x90], R5 ;  /* 0x00009005000075a7 */ /* 0x0022a400080011ff */
[----:B--2---:R-:W-:Y:S05]  /*bd70*/  @!P0 NANOSLEEP.SYNCS 0x989680 ;  /* 0x009896800000895d */ /* 0x004fea0003900000 */
[----:B------:R-:W2:Y:S02]  /*bd80*/  @!P0 SYNCS.PHASECHK.TRANS64 P0, [R0+URZ+0x90], R5 ;  /* 0x00009005000085a7 */ /* 0x000ea400080010ff */
[----:B--2---:R-:W-:Y:S05]  /*bd90*/  @!P0 BRA `(.L_x_67) ;  /* 0xfffffffc00f08947 */ /* 0x004fea000383ffff */
[----:B------:R-:W-:Y:S05]  /*bda0*/  BRA `(.L_x_203) ;  /* 0xffffff7800747947 */ /* 0x000fea000383ffff */
.L_x_69:
[----:B------:R-:W-:-:S07]  /*bdb0*/  MOV R0, UR8 ;  /* 0x0000000800007c02 */ /* 0x000fce0008000f00 */
.L_x_204:
[----:B-1----:R1:W2:Y:S02]  /*bdc0*/  SYNCS.PHASECHK.TRANS64.TRYWAIT P0, [R0+URZ+0xd0], R5 ;  /* 0x0000d005000075a7 */ /* 0x0022a400080011ff */
[----:B--2---:R-:W-:Y:S05]  /*bdd0*/  @!P0 NANOSLEEP.SYNCS 0x989680 ;  /* 0x009896800000895d */ /* 0x004fea0003900000 */
[----:B------:R-:W2:Y:S02]  /*bde0*/  @!P0 SYNCS.PHASECHK.TRANS64 P0, [R0+URZ+0xd0], R5 ;  /* 0x0000d005000085a7 */ /* 0x000ea400080010ff */
[----:B--2---:R-:W-:Y:S05]  /*bdf0*/  @!P0 BRA `(.L_x_204) ;  /* 0xfffffffc00f08947 */ /* 0x004fea000383ffff */
[----:B------:R-:W-:Y:S05]  /*be00*/  BRA `(.L_x_205) ;  /* 0xffffff7800c07947 */ /* 0x000fea000383ffff */
.L_x_72:
[----:B------:R-:W-:Y:S07]  /*be10*/  MOV R0, UR14 ;  /* 0x0000000e00007c02 */ /* 0x000fee0008000f00 */
.L_x_206:
[----:B-1----:R1:W2:Y:S02]  /*be20*/  SYNCS.PHASECHK.TRANS64.TRYWAIT P0, [R0+URZ], R5 ;  /* 0x00000005000075a7 */ /* 0x0022a400080011ff */
[----:B--2---:R-:W-:Y:S05]  /*be30*/  @!P0 NANOSLEEP.SYNCS 0x989680 ;  /* 0x009896800000895d */ /* 0x004fea0003900000 */
[----:B------:R-:W2:Y:S02]  /*be40*/  @!P0 SYNCS.PHASECHK.TRANS64 P0, [R0+URZ], R5 ;  /* 0x00000005000085a7 */ /* 0x000ea400080010ff */
[----:B--2---:R-:W-:Y:S05]  /*be50*/  @!P0 BRA `(.L_x_206) ;  /* 0xfffffffc00f08947 */ /* 0x004fea000383ffff */
[----:B------:R-:W-:Y:S05]  /*be60*/  BRA `(.L_x_71) ;  /* 0xffffff7800d47947 */ /* 0x000fea000383ffff */
.L_x_76:
[----:B-1----:R-:W-:-:S07]  /*be70*/  MOV R0, UR8 ;  /* 0x0000000800007c02 */ /* 0x002fce0008000f00 */
.L_x_207:
[----:B-1----:R1:W2:Y:S02]  /*be80*/  SYNCS.PHASECHK.TRANS64.TRYWAIT P0, [R0+URZ], R3 ;  /* 0x00000003000075a7 */ /* 0x0022a400080011ff */
[----:B--2---:R-:W-:Y:S05]  /*be90*/  @!P0 NANOSLEEP.SYNCS 0x989680 ;  /* 0x009896800000895d */ /* 0x004fea0003900000 */
[----:B------:R-:W2:Y:S02]  /*bea0*/  @!P0 SYNCS.PHASECHK.TRANS64 P0, [R0+URZ], R3 ;  /* 0x00000003000085a7 */ /* 0x000ea400080010ff */
[----:B--2---:R-:W-:Y:S05]  /*beb0*/  @!P0 BRA `(.L_x_207) ;  /* 0xfffffffc00f08947 */ /* 0x004fea000383ffff */
[----:B------:R-:W-:Y:S05]  /*bec0*/  BRA `(.L_x_208) ;  /* 0xffffff8000187947 */ /* 0x000fea000383ffff */
.L_x_77:
[----:B------:R-:W-:-:S07]  /*bed0*/  MOV R0, UR8 ;  /* 0x0000000800007c02 */ /* 0x000fce0008000f00 */
.L_x_209:
[----:B-1----:R1:W2:Y:S02]  /*bee0*/  SYNCS.PHASECHK.TRANS64.TRYWAIT P0, [R0+URZ], R3 ;  /* 0x00000003000075a7 */ /* 0x0022a400080011ff */
[----:B--2---:R-:W-:Y:S05]  /*bef0*/  @!P0 NANOSLEEP.SYNCS 0x989680 ;  /* 0x009896800000895d */ /* 0x004fea0003900000 */
[----:B------:R-:W2:Y:S02]  /*bf00*/  @!P0 SYNCS.PHASECHK.TRANS64 P0, [R0+URZ], R3 ;  /* 0x00000003000085a7 */ /* 0x000ea400080010ff */
[----:B--2---:R-:W-:Y:S05]  /*bf10*/  @!P0 BRA `(.L_x_209) ;  /* 0xfffffffc00f08947 */ /* 0x004fea000383ffff */
[----:B------:R-:W-:Y:S05]  /*bf20*/  BRA `(.L_x_210) ;  /* 0xffffff8000247947 */ /* 0x000fea000383ffff */
.L_x_78:
[----:B------:R-:W-:-:S07]  /*bf30*/  MOV R0, UR8 ;  /* 0x0000000800007c02 */ /* 0x000fce0008000f00 */
.L_x_211:
[----:B-1----:R1:W2:Y:S02]  /*bf40*/  SYNCS.PHASECHK.TRANS64.TRYWAIT P0, [R0+URZ], R3 ;  /* 0x00000003000075a7 */ /* 0x0022a400080011ff */
[----:B--2---:R-:W-:Y:S05]  /*bf50*/  @!P0 NANOSLEEP.SYNCS 0x989680 ;  /* 0x009896800000895d */ /* 0x004fea0003900000 */
[----:B------:R-:W2:Y:S02]  /*bf60*/  @!P0 SYNCS.PHASECHK.TRANS64 P0, [R0+URZ], R3 ;  /* 0x00000003000085a7 */ /* 0x000ea400080010ff */
[----:B--2---:R-:W-:Y:S05]  /*bf70*/  @!P0 BRA `(.L_x_211) ;  /* 0xfffffffc00f08947 */ /* 0x004fea000383ffff */
[----:B------:R-:W-:Y:S05]  /*bf80*/  BRA `(.L_x_212) ;  /* 0xffffff8000307947 */ /* 0x000fea000383ffff */
.L_x_81:
[----:B------:R-:W-:-:S07]  /*bf90*/  MOV R0, UR7 ;  /* 0x0000000700007c02 */ /* 0x000fce0008000f00 */
.L_x_213:
[----:B-1----:R1:W2:Y:S02]  /*bfa0*/  SYNCS.PHASECHK.TRANS64.TRYWAIT P1, [R0+URZ+0x110], R3 ;  /* 0x00011003000075a7 */ /* 0x0022a400080211ff */
[----:B--2---:R-:W-:Y:S05]  /*bfb0*/  @!P1 NANOSLEEP.SYNCS 0x989680 ;  /* 0x009896800000995d */ /* 0x004fea0003900000 */
[----:B------:R-:W2:Y:S02]  /*bfc0*/  @!P1 SYNCS.PHASECHK.TRANS64 P1, [R0+URZ+0x110], R3 ;  /* 0x00011003000095a7 */ /* 0x000ea400080210ff */
[----:B--2---:R-:W-:Y:S05]  /*bfd0*/  @!P1 BRA `(.L_x_213) ;  /* 0xfffffffc00f09947 */ /* 0x004fea000383ffff */
[----:B------:R-:W-:Y:S05]  /*bfe0*/  BRA `(.L_x_214) ;  /* 0xffffff80007c7947 */ /* 0x000fea000383ffff */
.L_x_86:
[----:B--2---:R2:W4:Y:S02]  /*bff0*/  SYNCS.PHASECHK.TRANS64.TRYWAIT P0, [R0+URZ+0x90], R3 ;  /* 0x00009003000075a7 */ /* 0x00452400080011ff */
[----:B----4-:R-:W-:Y:S05]  /*c000*/  @!P0 NANOSLEEP.SYNCS 0x989680 ;  /* 0x009896800000895d */ /* 0x010fea0003900000 */
[----:B------:R-:W4:Y:S02]  /*c010*/  @!P0 SYNCS.PHASECHK.TRANS64 P0, [R0+URZ+0x90], R3 ;  /* 0x00009003000085a7 */ /* 0x000f2400080010ff */
[----:B----4-:R-:W-:Y:S05]  /*c020*/  @!P0 BRA `(.L_x_86) ;  /* 0xfffffffc00f08947 */ /* 0x010fea000383ffff */
[----:B------:R-:W-:Y:S05]  /*c030*/  BRA `(.L_x_215) ;  /* 0xffffff8400887947 */ /* 0x000fea000383ffff */
.L_x_89:
[----:B------:R-:W-:Y:S07]  /*c040*/  MOV R0, UR7 ;  /* 0x0000000700007c02 */ /* 0x000fee0008000f00 */
.L_x_216:
[----:B--2---:R2:W4:Y:S02]  /*c050*/  SYNCS.PHASECHK.TRANS64.TRYWAIT P0, [R0+URZ+0x88], R3 ;  /* 0x00008803000075a7 */ /* 0x00452400080011ff */
[----:B----4-:R-:W-:Y:S05]  /*c060*/  @!P0 NANOSLEEP.SYNCS 0x989680 ;  /* 0x009896800000895d */ /* 0x010fea0003900000 */
[----:B------:R-:W4:Y:S02]  /*c070*/  @!P0 SYNCS.PHASECHK.TRANS64 P0, [R0+URZ+0x88], R3 ;  /* 0x00008803000085a7 */ /* 0x000f2400080010ff */
[----:B----4-:R-:W-:Y:S05]  /*c080*/  @!P0 BRA `(.L_x_216) ;  /* 0xfffffffc00f08947 */ /* 0x010fea000383ffff */
[----:B------:R-:W-:Y:S05]  /*c090*/  BRA `(.L_x_88) ;  /* 0xffffff8800687947 */ /* 0x000fea000383ffff */
.L_x_92:
[----:B------:R-:W-:Y:S07]  /*c0a0*/  MOV R3, UR7 ;  /* 0x0000000700037c02 */ /* 0x000fee0008000f00 */
.L_x_217:
[----:B-1----:R1:W2:Y:S02]  /*c0b0*/  SYNCS.PHASECHK.TRANS64.TRYWAIT P0, [R3+URZ+0x60], R12 ;  /* 0x0000600c030075a7 */ /* 0x0022a400080011ff */
[----:B--2---:R-:W-:Y:S05]  /*c0c0*/  @!P0 NANOSLEEP.SYNCS 0x989680 ;  /* 0x009896800000895d */ /* 0x004fea0003900000 */
[----:B------:R-:W2:Y:S02]  /*c0d0*/  @!P0 SYNCS.PHASECHK.TRANS64 P0, [R3+URZ+0x60], R12 ;  /* 0x0000600c030085a7 */ /* 0x000ea400080010ff */
[----:B--2---:R-:W-:Y:S05]  /*c0e0*/  @!P0 BRA `(.L_x_217) ;  /* 0xfffffffc00f08947 */ /* 0x004fea000383ffff */
[----:B------:R-:W-:Y:S05]  /*c0f0*/  BRA `(.L_x_218) ;  /* 0xffffff8800e47947 */ /* 0x000fea000383ffff */
.L_x_93:
[----:B-1----:R-:W-:Y:S07]  /*c100*/  MOV R3, UR7 ;  /* 0x0000000700037c02 */ /* 0x002fee0008000f00 */
.L_x_219:
[----:B-1----:R1:W2:Y:S02]  /*c110*/  SYNCS.PHASECHK.TRANS64.TRYWAIT P0, [R3+URZ+0x68], R12 ;  /* 0x0000680c030075a7 */ /* 0x0022a400080011ff */
[----:B--2---:R-:W-:Y:S05]  /*c120*/  @!P0 NANOSLEEP.SYNCS 0x989680 ;  /* 0x009896800000895d */ /* 0x004fea0003900000 */
[----:B------:R-:W2:Y:S02]  /*c130*/  @!P0 SYNCS.PHASECHK.TRANS64 P0, [R3+URZ+0x68], R12 ;  /* 0x0000680c030085a7 */ /* 0x000ea400080010ff */
[----:B--2---:R-:W-:Y:S05]  /*c140*/  @!P0 BRA `(.L_x_219) ;  /* 0xfffffffc00f08947 */ /* 0x004fea000383ffff */
[----:B------:R-:W-:Y:S05]  /*c150*/  BRA `(.L_x_220) ;  /* 0xffffff8c00247947 */ /* 0x000fea000383ffff */
.L_x_94:
[----:B-1----:R-:W-:Y:S07]  /*c160*/  MOV R3, UR7 ;  /* 0x0000000700037c02 */ /* 0x002fee0008000f00 */
.L_x_221:
[----:B-1----:R1:W2:Y:S02]  /*c170*/  SYNCS.PHASECHK.TRANS64.TRYWAIT P0, [R3+URZ+0x70], R12 ;  /* 0x0000700c030075a7 */ /* 0x0022a400080011ff */
[----:B--2---:R-:W-:Y:S05]  /*c180*/  @!P0 NANOSLEEP.SYNCS 0x989680 ;  /* 0x009896800000895d */ /* 0x004fea0003900000 */
[----:B------:R-:W2:Y:S02]  /*c190*/  @!P0 SYNCS.PHASECHK.TRANS64 P0, [R3+URZ+0x70], R12 ;  /* 0x0000700c030085a7 */ /* 0x000ea400080010ff */
[----:B--2---:R-:W-:Y:S05]  /*c1a0*/  @!P0 BRA `(.L_x_221) ;  /* 0xfffffffc00f08947 */ /* 0x004fea000383ffff */
[----:B------:R-:W-:Y:S05]  /*c1b0*/  BRA `(.L_x_222) ;  /* 0xffffff8c00687947 */ /* 0x000fea000383ffff */
.L_x_95:
[----:B-1----:R-:W-:Y:S07]  /*c1c0*/  MOV R3, UR7 ;  /* 0x0000000700037c02 */ /* 0x002fee0008000f00 */
.L_x_223:
[----:B-1----:R1:W2:Y:S02]  /*c1d0*/  SYNCS.PHASECHK.TRANS64.TRYWAIT P0, [R3+URZ+0x78], R12 ;  /* 0x0000780c030075a7 */ /* 0x0022a400080011ff */
[----:B--2---:R-:W-:Y:S05]  /*c1e0*/  @!P0 NANOSLEEP.SYNCS 0x989680 ;  /* 0x009896800000895d */ /* 0x004fea0003900000 */
[----:B------:R-:W2:Y:S02]  /*c1f0*/  @!P0 SYNCS.PHASECHK.TRANS64 P0, [R3+URZ+0x78], R12 ;  /* 0x0000780c030085a7 */ /* 0x000ea400080010ff */
[----:B--2---:R-:W-:Y:S05]  /*c200*/  @!P0 BRA `(.L_x_223) ;  /* 0xfffffffc00f08947 */ /* 0x004fea000383ffff */
[----:B------:R-:W-:Y:S05]  /*c210*/  BRA `(.L_x_224) ;  /* 0xffffff8c00b07947 */ /* 0x000fea000383ffff */
.L_x_96:
[----:B-1----:R-:W-:Y:S07]  /*c220*/  MOV R3, UR7 ;  /* 0x0000000700037c02 */ /* 0x002fee0008000f00 */
.L_x_225:
[----:B-1----:R1:W2:Y:S02]  /*c230*/  SYNCS.PHASECHK.TRANS64.TRYWAIT P0, [R3+URZ+0x60], R20 ;  /* 0x00006014030075a7 */ /* 0x0022a400080011ff */
[----:B--2---:R-:W-:Y:S05]  /*c240*/  @!P0 NANOSLEEP.SYNCS 0x989680 ;  /* 0x009896800000895d */ /* 0x004fea0003900000 */
[----:B------:R-:W2:Y:S02]  /*c250*/  @!P0 SYNCS.PHASECHK.TRANS64 P0, [R3+URZ+0x60], R20 ;  /* 0x00006014030085a7 */ /* 0x000ea400080010ff */
[----:B--2---:R-:W-:Y:S05]  /*c260*/  @!P0 BRA `(.L_x_225) ;  /* 0xfffffffc00f08947 */ /* 0x004fea000383ffff */
[----:B------:R-:W-:Y:S05]  /*c270*/  BRA `(.L_x_226) ;  /* 0xffffff8c00fc7947 */ /* 0x000fea000383ffff */
.L_x_97:
[----:B-1----:R-:W-:Y:S07]  /*c280*/  MOV R3, UR7 ;  /* 0x0000000700037c02 */ /* 0x002fee0008000f00 */
.L_x_227:
[----:B-1----:R1:W2:Y:S02]  /*c290*/  SYNCS.PHASECHK.TRANS64.TRYWAIT P0, [R3+URZ+0x68], R20 ;  /* 0x00006814030075a7 */ /* 0x0022a400080011ff */
[----:B--2---:R-:W-:Y:S05]  /*c2a0*/  @!P0 NANOSLEEP.SYNCS 0x989680 ;  /* 0x009896800000895d */ /* 0x004fea0003900000 */
[----:B------:R-:W2:Y:S02]  /*c2b0*/  @!P0 SYNCS.PHASECHK.TRANS64 P0, [R3+URZ+0x68], R20 ;  /* 0x00006814030085a7 */ /* 0x000ea400080010ff */
[----:B--2---:R-:W-:Y:S05]  /*c2c0*/  @!P0 BRA `(.L_x_227) ;  /* 0xfffffffc00f08947 */ /* 0x004fea000383ffff */
[----:B------:R-:W-:Y:S05]  /*c2d0*/  BRA `(.L_x_228) ;  /* 0xffffff9000447947 */ /* 0x000fea000383ffff */
.L_x_98:
[----:B-1----:R-:W-:Y:S07]  /*c2e0*/  MOV R3, UR7 ;  /* 0x0000000700037c02 */ /* 0x002fee0008000f00 */
.L_x_229:
[----:B-1----:R1:W2:Y:S02]  /*c2f0*/  SYNCS.PHASECHK.TRANS64.TRYWAIT P0, [R3+URZ+0x70], R20 ;  /* 0x00007014030075a7 */ /* 0x0022a400080011ff */
[----:B--2---:R-:W-:Y:S05]  /*c300*/  @!P0 NANOSLEEP.SYNCS 0x989680 ;  /* 0x009896800000895d */ /* 0x004fea0003900000 */
[----:B------:R-:W2:Y:S02]  /*c310*/  @!P0 SYNCS.PHASECHK.TRANS64 P0, [R3+URZ+0x70], R20 ;  /* 0x00007014030085a7 */ /* 0x000ea400080010ff */
[----:B--2---:R-:W-:Y:S05]  /*c320*/  @!P0 BRA `(.L_x_229) ;  /* 0xfffffffc00f08947 */ /* 0x004fea000383ffff */
[----:B------:R-:W-:Y:S05]  /*c330*/  BRA `(.L_x_230) ;  /* 0xffffff90008c7947 */ /* 0x000fea000383ffff */
.L_x_99:
[----:B------:R-:W-:Y:S07]  /*c340*/  MOV R3, UR7 ;  /* 0x0000000700037c02 */ /* 0x000fee0008000f00 */
.L_x_231:
[----:B-1----:R1:W2:Y:S02]  /*c350*/  SYNCS.PHASECHK.TRANS64.TRYWAIT P0, [R3+URZ+0x78], R20 ;  /* 0x00007814030075a7 */ /* 0x0022a400080011ff */
[----:B--2---:R-:W-:Y:S05]  /*c360*/  @!P0 NANOSLEEP.SYNCS 0x989680 ;  /* 0x009896800000895d */ /* 0x004fea0003900000 */
[----:B------:R-:W2:Y:S02]  /*c370*/  @!P0 SYNCS.PHASECHK.TRANS64 P0, [R3+URZ+0x78], R20 ;  /* 0x00007814030085a7 */ /* 0x000ea400080010ff */
[----:B--2---:R-:W-:Y:S05]  /*c380*/  @!P0 BRA `(.L_x_231) ;  /* 0xfffffffc00f08947 */ /* 0x004fea000383ffff */
[----:B------:R-:W-:Y:S05]  /*c390*/  BRA `(.L_x_232) ;  /* 0xffffff9400147947 */ /* 0x000fea000383ffff */
.L_x_101:
[----:B------:R-:W-:-:S07]  /*c3a0*/  MOV R3, UR7 ;  /* 0x0000000700037c02 */ /* 0x000fce0008000f00 */
.L_x_233:
[----:B-1----:R1:W4:Y:S02]  /*c3b0*/  SYNCS.PHASECHK.TRANS64.TRYWAIT P0, [R3+URZ+0x60], R12 ;  /* 0x0000600c030075a7 */ /* 0x00232400080011ff */
[----:B----4-:R-:W-:Y:S05]  /*c3c0*/  @!P0 NANOSLEEP.SYNCS 0x989680 ;  /* 0x009896800000895d */ /* 0x010fea0003900000 */
[----:B------:R-:W4:Y:S02]  /*c3d0*/  @!P0 SYNCS.PHASECHK.TRANS64 P0, [R3+URZ+0x60], R12 ;  /* 0x0000600c030085a7 */ /* 0x000f2400080010ff */
[----:B----4-:R-:W-:Y:S05]  /*c3e0*/  @!P0 BRA `(.L_x_233) ;  /* 0xfffffffc00f08947 */ /* 0x010fea000383ffff */
[----:B------:R-:W-:Y:S05]  /*c3f0*/  BRA `(.L_x_234) ;  /* 0xffffff94007c7947 */ /* 0x000fea000383ffff */
.L_x_102:
[----:B-1----:R-:W-:-:S07]  /*c400*/  MOV R3, UR7 ;  /* 0x0000000700037c02 */ /* 0x002fce0008000f00 */
.L_x_235:
[----:B-1----:R1:W4:Y:S02]  /*c410*/  SYNCS.PHASECHK.TRANS64.TRYWAIT P0, [R3+URZ+0x68], R12 ;  /* 0x0000680c030075a7 */ /* 0x00232400080011ff */
[----:B----4-:R-:W-:Y:S05]  /*c420*/  @!P0 NANOSLEEP.SYNCS 0x989680 ;  /* 0x009896800000895d */ /* 0x010fea0003900000 */
[----:B------:R-:W4:Y:S02]  /*c430*/  @!P0 SYNCS.PHASECHK.TRANS64 P0, [R3+URZ+0x68], R12 ;  /* 0x0000680c030085a7 */ /* 0x000f2400080010ff */
[----:B----4-:R-:W-:Y:S05]  /*c440*/  @!P0 BRA `(.L_x_235) ;  /* 0xfffffffc00f08947 */ /* 0x010fea000383ffff */
[----:B------:R-:W-:Y:S05]  /*c450*/  BRA `(.L_x_236) ;  /* 0xffffff94006c7947 */ /* 0x000fea000383ffff */
.L_x_103:
[----:B-1----:R-:W-:-:S07]  /*c460*/  MOV R3, UR7 ;  /* 0x0000000700037c02 */ /* 0x002fce0008000f00 */
.L_x_237:
[----:B-1----:R1:W4:Y:S02]  /*c470*/  SYNCS.PHASECHK.TRANS64.TRYWAIT P0, [R3+URZ+0x70], R12 ;  /* 0x0000700c030075a7 */ /* 0x00232400080011ff */
[----:B----4-:R-:W-:Y:S05]  /*c480*/  @!P0 NANOSLEEP.SYNCS 0x989680 ;  /* 0x009896800000895d */ /* 0x010fea0003900000 */
[----:B------:R-:W4:Y:S02]  /*c490*/  @!P0 SYNCS.PHASECHK.TRANS64 P0, [R3+URZ+0x70], R12 ;  /* 0x0000700c030085a7 */ /* 0x000f2400080010ff */
[----:B----4-:R-:W-:Y:S05]  /*c4a0*/  @!P0 BRA `(.L_x_237) ;  /* 0xfffffffc00f08947 */ /* 0x010fea000383ffff */
[----:B------:R-:W-:Y:S05]  /*c4b0*/  BRA `(.L_x_238) ;  /* 0xffffff9400607947 */ /* 0x000fea000383ffff */
.L_x_105:
[----:B--2---:R2:W4:Y:S02]  /*c4c0*/  SYNCS.PHASECHK.TRANS64.TRYWAIT P0, [R0+URZ+0x90], R3 ;  /* 0x00009003000075a7 */ /* 0x00452400080011ff */
[----:B----4-:R-:W-:Y:S05]  /*c4d0*/  @!P0 NANOSLEEP.SYNCS 0x989680 ;  /* 0x009896800000895d */ /* 0x010fea0003900000 */
[----:B------:R-:W4:Y:S02]  /*c4e0*/  @!P0 SYNCS.PHASECHK.TRANS64 P0, [R0+URZ+0x90], R3 ;  /* 0x00009003000085a7 */ /* 0x000f2400080010ff */
[----:B----4-:R-:W-:Y:S05]  /*c4f0*/  @!P0 BRA `(.L_x_105) ;  /* 0xfffffffc00f08947 */ /* 0x010fea000383ffff */
[----:B------:R-:W-:Y:S05]  /*c500*/  BRA `(.L_x_239) ;  /* 0xffffff9800247947 */ /* 0x000fea000383ffff */
.L_x_116:
[----:B-1----:R-:W-:Y:S04]  /*c510*/  MOV R2, UR48 ;  /* 0x0000003000027c02 */ /* 0x002fe80008000f00 */
[----:B------:R1:W3:Y:S03]  /*c520*/  SYNCS.PHASECHK.TRANS64.TRYWAIT P1, [R2+URZ+0x40], R3 ;  /* 0x00004003020075a7 */ /* 0x0002e600080211ff */
[----:B---3--:R-:W-:Y:S05]  /*c530*/  @!P1 NANOSLEEP.SYNCS 0x989680 ;  /* 0x009896800000995d */ /* 0x008fea0003900000 */
[----:B------:R-:W3:Y:S02]  /*c540*/  @!P1 SYNCS.PHASECHK.TRANS64 P1, [R2+URZ+0x40], R3 ;  /* 0x00004003020095a7 */ /* 0x000ee400080210ff */
[----:B---3--:R-:W-:Y:S05]  /*c550*/  @!P1 BRA `(.L_x_116) ;  /* 0xfffffffc00ec9947 */ /* 0x008fea000383ffff */
[----:B------:R-:W-:Y:S05]  /*c560*/  BRA `(.L_x_115) ;  /* 0xffffffa4002c7947 */ /* 0x000fea000383ffff */
.L_x_118:
[----:B-1----:R1:W4:Y:S02]  /*c570*/  SYNCS.PHASECHK.TRANS64.TRYWAIT P0, [R87+URZ+0xb0], R0 ;  /* 0x0000b000570075a7 */ /* 0x00232400080011ff */
[----:B----4-:R-:W-:Y:S05]  /*c580*/  @!P0 NANOSLEEP.SYNCS 0x989680 ;  /* 0x009896800000895d */ /* 0x010fea0003900000 */
[----:B------:R-:W4:Y:S02]  /*c590*/  @!P0 SYNCS.PHASECHK.TRANS64 P0, [R87+URZ+0xb0], R0 ;  /* 0x0000b000570085a7 */ /* 0x000f2400080010ff */
[----:B----4-:R-:W-:Y:S05]  /*c5a0*/  @!P0 BRA `(.L_x_118) ;  /* 0xfffffffc00f08947 */ /* 0x010fea000383ffff */
[----:B------:R-:W-:Y:S05]  /*c5b0*/  BRA `(.L_x_117) ;  /* 0xffffffa400547947 */ /* 0x000fea000383ffff */
.L_x_127:
[----:B-1----:R1:W2:Y:S02]  /*c5c0*/  SYNCS.PHASECHK.TRANS64.TRYWAIT P0, [R3+URZ+0x40], R0 ;  /* 0x00004000030075a7 */ /* 0x0022a400080011ff */
[----:B--2---:R-:W-:Y:S05]  /*c5d0*/  @!P0 NANOSLEEP.SYNCS 0x989680 ;  /* 0x009896800000895d */ /* 0x004fea0003900000 */
[----:B------:R-:W2:Y:S02]  /*c5e0*/  @!P0 SYNCS.PHASECHK.TRANS64 P0, [R3+URZ+0x40], R0 ;  /* 0x00004000030085a7 */ /* 0x000ea400080010ff */
[----:B--2---:R-:W-:Y:S05]  /*c5f0*/  @!P0 BRA `(.L_x_127) ;  /* 0xfffffffc00f08947 */ /* 0x004fea000383ffff */
[----:B------:R-:W-:Y:S05]  /*c600*/  BRA `(.L_x_126) ;  /* 0xffffffac00707947 */ /* 0x000fea000383ffff */
.L_x_135:
[----:B-1----:R1:W2:Y:S02]  /*c610*/  SYNCS.PHASECHK.TRANS64.TRYWAIT P0, [R91+URZ+0x40], R6 ;  /* 0x000040065b0075a7 */ /* 0x0022a400080011ff */
[----:B--2---:R-:W-:Y:S05]  /*c620*/  @!P0 NANOSLEEP.SYNCS 0x989680 ;  /* 0x009896800000895d */ /* 0x004fea0003900000 */
[----:B------:R-:W2:Y:S02]  /*c630*/  @!P0 SYNCS.PHASECHK.TRANS64 P0, [R91+URZ+0x40], R6 ;  /* 0x000040065b0085a7 */ /* 0x000ea400080010ff */
[----:B--2---:R-:W-:Y:S05]  /*c640*/  @!P0 BRA `(.L_x_135) ;  /* 0xfffffffc00f08947 */ /* 0x004fea000383ffff */
[----:B------:R-:W-:Y:S05]  /*c650*/  BRA `(.L_x_134) ;  /* 0xffffffb400b07947 */ /* 0x000fea000383ffff */
.L_x_143:
[----:B-1----:R1:W2:Y:S02]  /*c660*/  SYNCS.PHASECHK.TRANS64.TRYWAIT P0, [R91+URZ+0x40], R6 ;  /* 0x000040065b0075a7 */ /* 0x0022a400080011ff */
[----:B--2---:R-:W-:Y:S05]  /*c670*/  @!P0 NANOSLEEP.SYNCS 0x989680 ;  /* 0x009896800000895d */ /* 0x004fea0003900000 */
[----:B------:R-:W2:Y:S02]  /*c680*/  @!P0 SYNCS.PHASECHK.TRANS64 P0, [R91+URZ+0x40], R6 ;  /* 0x000040065b0085a7 */ /* 0x000ea400080010ff */
[----:B--2---:R-:W-:Y:S05]  /*c690*/  @!P0 BRA `(.L_x_143) ;  /* 0xfffffffc00f08947 */ /* 0x004fea000383ffff */
[----:B------:R-:W-:Y:S05]  /*c6a0*/  BRA `(.L_x_142) ;  /* 0xffffffbc00f47947 */ /* 0x000fea000383ffff */
.L_x_151:
[----:B-1----:R1:W2:Y:S02]  /*c6b0*/  SYNCS.PHASECHK.TRANS64.TRYWAIT P0, [R92+URZ+0x40], R5 ;  /* 0x000040055c0075a7 */ /* 0x0022a400080011ff */
[----:B--2---:R-:W-:Y:S05]  /*c6c0*/  @!P0 NANOSLEEP.SYNCS 0x989680 ;  /* 0x009896800000895d */ /* 0x004fea0003900000 */
[----:B------:R-:W2:Y:S02]  /*c6d0*/  @!P0 SYNCS.PHASECHK.TRANS64 P0, [R92+URZ+0x40], R5 ;  /* 0x000040055c0085a7 */ /* 0x000ea400080010ff */
[----:B--2---:R-:W-:Y:S05]  /*c6e0*/  @!P0 BRA `(.L_x_151) ;  /* 0xfffffffc00f08947 */ /* 0x004fea000383ffff */
[----:B------:R-:W-:Y:S05]  /*c6f0*/  BRA `(.L_x_150) ;  /* 0xffffffc800447947 */ /* 0x000fea000383ffff */
.L_x_159:
[----:B-1----:R1:W2:Y:S02]  /*c700*/  SYNCS.PHASECHK.TRANS64.TRYWAIT P0, [R92+URZ+0x40], R5 ;  /* 0x000040055c0075a7 */ /* 0x0022a400080011ff */
[----:B--2---:R-:W-:Y:S05]  /*c710*/  @!P0 NANOSLEEP.SYNCS 0x989680 ;  /* 0x009896800000895d */ /* 0x004fea0003900000 */
[----:B------:R-:W2:Y:S02]  /*c720*/  @!P0 SYNCS.PHASECHK.TRANS64 P0, [R92+URZ+0x40], R5 ;  /* 0x000040055c0085a7 */ /* 0x000ea400080010ff */
[----:B--2---:R-:W-:Y:S05]  /*c730*/  @!P0 BRA `(.L_x_159) ;  /* 0xfffffffc00f08947 */ /* 0x004fea000383ffff */
[----:B------:R-:W-:Y:S05]  /*c740*/  BRA `(.L_x_158) ;  /* 0xffffffd000a47947 */ /* 0x000fea000383ffff */
.L_x_167:
[----:B-1----:R1:W2:Y:S02]  /*c750*/  SYNCS.PHASECHK.TRANS64.TRYWAIT P0, [R92+URZ+0x40], R5 ;  /* 0x000040055c0075a7 */ /* 0x0022a400080011ff */
[----:B--2---:R-:W-:Y:S05]  /*c760*/  @!P0 NANOSLEEP.SYNCS 0x989680 ;  /* 0x009896800000895d */ /* 0x004fea0003900000 */
[----:B------:R-:W2:Y:S02]  /*c770*/  @!P0 SYNCS.PHASECHK.TRANS64 P0, [R92+URZ+0x40], R5 ;  /* 0x000040055c0085a7 */ /* 0x000ea400080010ff */
[----:B--2---:R-:W-:Y:S05]  /*c780*/  @!P0 BRA `(.L_x_167) ;  /* 0xfffffffc00f08947 */ /* 0x004fea000383ffff */
[----:B------:R-:W-:Y:S05]  /*c790*/  BRA `(.L_x_166) ;  /* 0xffffffd800f87947 */ /* 0x000fea000383ffff */
.L_x_175:
[----:B-1----:R1:W2:Y:S02]  /*c7a0*/  SYNCS.PHASECHK.TRANS64.TRYWAIT P0, [R92+URZ+0x40], R5 ;  /* 0x000040055c0075a7 */ /* 0x0022a400080011ff */
[----:B--2---:R-:W-:Y:S05]  /*c7b0*/  @!P0 NANOSLEEP.SYNCS 0x989680 ;  /* 0x009896800000895d */ /* 0x004fea0003900000 */
[----:B------:R-:W2:Y:S02]  /*c7c0*/  @!P0 SYNCS.PHASECHK.TRANS64 P0, [R92+URZ+0x40], R5 ;  /* 0x000040055c0085a7 */ /* 0x000ea400080010ff */
[----:B--2---:R-:W-:Y:S05]  /*c7d0*/  @!P0 BRA `(.L_x_175) ;  /* 0xfffffffc00f08947 */ /* 0x004fea000383ffff */
[----:B------:R-:W-:Y:S05]  /*c7e0*/  BRA `(.L_x_174) ;  /* 0xffffffe4004c7947 */ /* 0x000fea000383ffff */
        .weak           $__internal_0_$__cuda_sm10x_tcgen05_guardrail_trap_col_being_dealloced_not_returned_by_alloc
        .type           $__internal_0_$__cuda_sm10x_tcgen05_guardrail_trap_col_being_dealloced_not_returned_by_alloc,@function
        .size           $__internal_0_$__cuda_sm10x_tcgen05_guardrail_trap_col_being_dealloced_not_returned_by_alloc,($__internal_1_$__cuda_sm10x_tcgen05_guardrail_trap_phase_invalid_during_alloc - $__internal_0_$__cuda_sm10x_tcgen05_guardrail_trap_col_being_dealloced_not_returned_by_alloc)
$__internal_0_$__cuda_sm10x_tcgen05_guardrail_trap_col_being_dealloced_not_returned_by_alloc:
[----:B------:R-:W-:Y:S05]  /*c7f0*/  BPT.TRAP 0x1 ;  /* 0x000000040000795c */ /* 0x000fea0000300000 */
[----:B------:R-:W-:-:S04]  /*c800*/  HFMA2 R3, -RZ, RZ, 0, 0 ;  /* 0x00000000ff037431 */ /* 0x000fc800000001ff */
[----:B------:R-:W-:Y:S05]  /*c810*/  RET.REL.NODEC R2 `(_ZN7cutlass13device_kernelINS_4gemm6kernel13GemmUniversalIN4cute5tupleIJiiiiEEENS1_10collective13CollectiveMmaINS1_35MainloopSm100TmaUmmaWarpSpecializedILi4ELi2ELi4ENS5_IJNS4_1CILi2EEENSA_ILi1EEESC_EEEEENS5_IJNSA_ILi256EEENSA_ILi128EEENSA_ILi64EEEEEENS_10tfloat32_tENS5_IJlSC_lEEESJ_SK_NS4_8TiledMMAINS4_8MMA_AtomIJNS4_23SM100_MMA_TF32_2x1SM_SSISJ_SJ_fLi256ELi128ELNS4_4UMMA5MajorE0ELSP_0ELNSO_7ScaleInE0ELSQ_0EEEEEENS4_6LayoutINS5_IJSC_SC_SC_EEENS5_IJNSA_ILi0EEESV_SV_EEEEENS5_IJNS4_10UnderscoreESY_SY_EEEEENS4_18SM100_TMA_2SM_LOADENS4_14ComposedLayoutINS4_7SwizzleILi3ELi4ELi3EEENS4_18smem_ptr_flag_bitsILi32EEENST_INS5_IJNSA_ILi8EEENSA_ILi32EEEEEENS5_IJS18_SC_EEEEEEEvNS4_8identityES11_S1C_vS1D_EENS_8epilogue10collective18CollectiveEpilogueINS1F_23Sm100TmaWarpSpecializedILi4ELi2ELi16ELb1ELb0EEEJNS5_IJSG_SG_SH_EEENS5_IJNST_ISG_SC_EENST_INSA_ILi16EEESC_EEEEESJ_SK_SJ_SK_NS1F_6fusion15FusionCallbacksIS1J_NS1P_17LinearCombinationISJ_fSJ_fLNS_15FloatRoundStyleE2EEES1K_S1O_JEEENS4_5SM1004TMEM4LOAD26SM100_TMEM_LOAD_32dp32b16xENS4_13SM90_TMA_LOADENS12_INS13_ILi2ELi4ELi3EEES16_NST_INS5_IJS17_S1M_EEENS5_IJS1M_SC_EEEEEEENS4_39AutoVectorizingCopyWithAssumedAlignmentILi128EEENS4_14SM90_TMA_STOREES24_S26_S26_EEEvvEEEEvNT_6ParamsE) ;  /* 0xffffff3402f87950 */ /* 0x000fea0003c3ffff */
        .weak           $__internal_1_$__cuda_sm10x_tcgen05_guardrail_trap_phase_invalid_during_alloc
        .type           $__internal_1_$__cuda_sm10x_tcgen05_guardrail_trap_phase_invalid_during_alloc,@function
        .size           $__internal_1_$__cuda_sm10x_tcgen05_guardrail_trap_phase_invalid_during_alloc,($__internal_2_$__cuda_sm10x_tcgen05_guardrail_trap_unallocated_columns_being_dealloced - $__internal_1_$__cuda_sm10x_tcgen05_guardrail_trap_phase_invalid_during_alloc)
$__internal_1_$__cuda_sm10x_tcgen05_guardrail_trap_phase_invalid_during_alloc:
[----:B------:R-:W-:Y:S05]  /*c820*/  BPT.TRAP 0x1 ;  /* 0x000000040000795c */ /* 0x000fea0000300000 */
[----:B------:R-:W-:-:S04]  /*c830*/  MOV R3, 0x0 ;  /* 0x0000000000037802 */ /* 0x000fc80000000f00 */
[----:B------:R-:W-:Y:S05]  /*c840*/  RET.REL.NODEC R2 `(_ZN7cutlass13device_kernelINS_4gemm6kernel13GemmUniversalIN4cute5tupleIJiiiiEEENS1_10collective13CollectiveMmaINS1_35MainloopSm100TmaUmmaWarpSpecializedILi4ELi2ELi4ENS5_IJNS4_1CILi2EEENSA_ILi1EEESC_EEEEENS5_IJNSA_ILi256EEENSA_ILi128EEENSA_ILi64EEEEEENS_10tfloat32_tENS5_IJlSC_lEEESJ_SK_NS4_8TiledMMAINS4_8MMA_AtomIJNS4_23SM100_MMA_TF32_2x1SM_SSISJ_SJ_fLi256ELi128ELNS4_4UMMA5MajorE0ELSP_0ELNSO_7ScaleInE0ELSQ_0EEEEEENS4_6LayoutINS5_IJSC_SC_SC_EEENS5_IJNSA_ILi0EEESV_SV_EEEEENS5_IJNS4_10UnderscoreESY_SY_EEEEENS4_18SM100_TMA_2SM_LOADENS4_14ComposedLayoutINS4_7SwizzleILi3ELi4ELi3EEENS4_18smem_ptr_flag_bitsILi32EEENST_INS5_IJNSA_ILi8EEENSA_ILi32EEEEEENS5_IJS18_SC_EEEEEEEvNS4_8identityES11_S1C_vS1D_EENS_8epilogue10collective18CollectiveEpilogueINS1F_23Sm100TmaWarpSpecializedILi4ELi2ELi16ELb1ELb0EEEJNS5_IJSG_SG_SH_EEENS5_IJNST_ISG_SC_EENST_INSA_ILi16EEESC_EEEEESJ_SK_SJ_SK_NS1F_6fusion15FusionCallbacksIS1J_NS1P_17LinearCombinationISJ_fSJ_fLNS_15FloatRoundStyleE2EEES1K_S1O_JEEENS4_5SM1004TMEM4LOAD26SM100_TMEM_LOAD_32dp32b16xENS4_13SM90_TMA_LOADENS12_INS13_ILi2ELi4ELi3EEES16_NST_INS5_IJS17_S1M_EEENS5_IJS1M_SC_EEEEEEENS4_39AutoVectorizingCopyWithAssumedAlignmentILi128EEENS4_14SM90_TMA_STOREES24_S26_S26_EEEvvEEEEvNT_6ParamsE) ;  /* 0xffffff3402ec7950 */ /* 0x000fea0003c3ffff */
        .weak           $__internal_2_$__cuda_sm10x_tcgen05_guardrail_trap_unallocated_columns_being_dealloced
        .type           $__internal_2_$__cuda_sm10x_tcgen05_guardrail_trap_unallocated_columns_being_dealloced,@function
        .size           $__internal_2_$__cuda_sm10x_tcgen05_guardrail_trap_unallocated_columns_being_dealloced,(.L_x_241 - $__internal_2_$__cuda_sm10x_tcgen05_guardrail_trap_unallocated_columns_being_dealloced)
$__internal_2_$__cuda_sm10x_tcgen05_guardrail_trap_unallocated_columns_being_dealloced:
[----:B------:R-:W-:Y:S05]  /*c850*/  BPT.TRAP 0x1 ;  /* 0x000000040000795c */ /* 0x000fea0000300000 */
[----:B------:R-:W-:-:S04]  /*c860*/  HFMA2 R3, -RZ, RZ, 0, 0 ;  /* 0x00000000ff037431 */ /* 0x000fc800000001ff */
[----:B------:R-:W-:Y:S05]  /*c870*/  RET.REL.NODEC R2 `(_ZN7cutlass13device_kernelINS_4gemm6kernel13GemmUniversalIN4cute5tupleIJiiiiEEENS1_10collective13CollectiveMmaINS1_35MainloopSm100TmaUmmaWarpSpecializedILi4ELi2ELi4ENS5_IJNS4_1CILi2EEENSA_ILi1EEESC_EEEEENS5_IJNSA_ILi256EEENSA_ILi128EEENSA_ILi64EEEEEENS_10tfloat32_tENS5_IJlSC_lEEESJ_SK_NS4_8TiledMMAINS4_8MMA_AtomIJNS4_23SM100_MMA_TF32_2x1SM_SSISJ_SJ_fLi256ELi128ELNS4_4UMMA5MajorE0ELSP_0ELNSO_7ScaleInE0ELSQ_0EEEEEENS4_6LayoutINS5_IJSC_SC_SC_EEENS5_IJNSA_ILi0EEESV_SV_EEEEENS5_IJNS4_10UnderscoreESY_SY_EEEEENS4_18SM100_TMA_2SM_LOADENS4_14ComposedLayoutINS4_7SwizzleILi3ELi4ELi3EEENS4_18smem_ptr_flag_bitsILi32EEENST_INS5_IJNSA_ILi8EEENSA_ILi32EEEEEENS5_IJS18_SC_EEEEEEEvNS4_8identityES11_S1C_vS1D_EENS_8epilogue10collective18CollectiveEpilogueINS1F_23Sm100TmaWarpSpecializedILi4ELi2ELi16ELb1ELb0EEEJNS5_IJSG_SG_SH_EEENS5_IJNST_ISG_SC_EENST_INSA_ILi16EEESC_EEEEESJ_SK_SJ_SK_NS1F_6fusion15FusionCallbacksIS1J_NS1P_17LinearCombinationISJ_fSJ_fLNS_15FloatRoundStyleE2EEES1K_S1O_JEEENS4_5SM1004TMEM4LOAD26SM100_TMEM_LOAD_32dp32b16xENS4_13SM90_TMA_LOADENS12_INS13_ILi2ELi4ELi3EEES16_NST_INS5_IJS17_S1M_EEENS5_IJS1M_SC_EEEEEEENS4_39AutoVectorizingCopyWithAssumedAlignmentILi128EEENS4_14SM90_TMA_STOREES24_S26_S26_EEEvvEEEEvNT_6ParamsE) ;  /* 0xffffff3402e07950 */ /* 0x000fea0003c3ffff */
.L_x_240:
[----:B------:R-:W-:-:S00]  /*c880*/  BRA `(.L_x_240) ;  /* 0xfffffffc00fc7947 */ /* 0x000fc0000383ffff */
[----:B------:R-:W-:-:S00]  /*c890*/  NOP ;  /* 0x0000000000007918 */ /* 0x000fc00000000000 */
        /* <DEDUP_REMOVED lines=14> */
.L_x_241:


//--------------------- .nv.global.init           --------------------------
	.section	.nv.global.init,"aw",@progbits
.nv.global.init:
	.type		$str$27,@object
	.size		$str$27,($str$28 - $str$27)
$str$27:
        /*0000*/ 	.byte	0x28, 0x61, 0x64, 0x64, 0x72, 0x65, 0x73, 0x73, 0x20, 0x26, 0x20, 0x6d, 0x61, 0x73, 0x6b, 0x29
        /*0010*/ 	.byte	0x20, 0x3d, 0x3d, 0x20, 0x30, 0x00
	.type		$str$28,@object
	.size		$str$28,($str$26 - $str$28)
$str$28:
        /*0016*/ 	.byte	0x2f, 0x74, 0x6d, 0x70, 0x2f, 0x63, 0x75, 0x74, 0x6c, 0x61, 0x73, 0x73, 0x5f, 0x73, 0x77, 0x65
        /*0026*/ 	.byte	0x65, 0x70, 0x5f, 0x73, 0x72, 0x63, 0x2f, 0x69, 0x6e, 0x63, 0x6c, 0x75, 0x64, 0x65, 0x2f, 0x63
        /*0036*/ 	.byte	0x75, 0x74, 0x65, 0x2f, 0x70, 0x6f, 0x69, 0x6e, 0x74, 0x65, 0x72, 0x5f, 0x66, 0x6c, 0x61, 0x67
        /*0046*/ 	.byte	0x67, 0x65, 0x64, 0x2e, 0x68, 0x70, 0x70, 0x00
	.type		$str$26,@object
	.size		$str$26,($str$25 - $str$26)
$str$26:
        /*004e*/ 	.byte	0x2f, 0x74, 0x6d, 0x70, 0x2f, 0x63, 0x75, 0x74, 0x6c, 0x61, 0x73, 0x73, 0x5f, 0x73, 0x77, 0x65
        /*005e*/ 	.byte	0x65, 0x70, 0x5f, 0x73, 0x72, 0x63, 0x2f, 0x69, 0x6e, 0x63, 0x6c, 0x75, 0x64, 0x65, 0x2f, 0x63
        /*006e*/ 	.byte	0x75, 0x74, 0x65, 0x2f, 0x61, 0x74, 0x6f, 0x6d, 0x2f, 0x63, 0x6f, 0x70, 0x79, 0x5f, 0x74, 0x72
        /*007e*/ 	.byte	0x61, 0x69, 0x74, 0x73, 0x5f, 0x73, 0x6d, 0x31, 0x30, 0x30, 0x2e, 0x68, 0x70, 0x70, 0x00
	.type		$str$25,@object
	.size		$str$25,(__unnamed_1 - $str$25)
$str$25:
        /*008d*/ 	.byte	0x28, 0x28, 0x75, 0x69, 0x6e, 0x74, 0x33, 0x32, 0x5f, 0x74, 0x28, 0x74, 0x68, 0x72, 0x65, 0x61
        /*009d*/ 	.byte	0x64, 0x49, 0x64, 0x78, 0x2e, 0x78, 0x29, 0x20, 0x2f, 0x20, 0x33, 0x32, 0x29, 0x20, 0x25, 0x20
        /*00ad*/ 	.byte	0x34, 0x29, 0x20, 0x3d, 0x3d, 0x20, 0x28, 0x28, 0x28, 0x74, 0x6d, 0x65, 0x6d, 0x5f, 0x61, 0x64
        /*00bd*/ 	.byte	0x64, 0x72, 0x20, 0x3e, 0x3e, 0x20, 0x31, 0x36, 0x29, 0x20, 0x2f, 0x20, 0x33, 0x32, 0x29, 0x20
        /*00cd*/ 	.byte	0x25, 0x20, 0x34, 0x29, 0x00
	.type		__unnamed_1,@object
	.size		__unnamed_1,(__unnamed_2 - __unnamed_1)
__unnamed_1:
        /*00d2*/ 	.byte	0x61, 0x75, 0x74, 0x6f, 0x20, 0x63, 0x75, 0x74, 0x65, 0x3a, 0x3a, 0x61, 0x73, 0x5f, 0x70, 0x6f
        /* <DEDUP_REMOVED lines=24> */
        /*0262*/ 	.byte	0x32, 0x30, 0x34, 0x38, 0x3e, 0x3e, 0x3e, 0x3e, 0x5d, 0x00
	.type		__unnamed_2,@object
	.size		__unnamed_2,(.L_2 - __unnamed_2)
__unnamed_2:
        /* <DEDUP_REMOVED lines=42> */
        /*050c*/ 	.byte	0x3e, 0x5d, 0x00
.L_2:


//--------------------- .nv.shared._ZN7cutlass13device_kernelINS_4gemm6kernel13GemmUniversalIN4cute5tupleIJiiiiEEENS1_10collective13CollectiveMmaINS1_35MainloopSm100TmaUmmaWarpSpecializedILi4ELi2ELi4ENS5_IJNS4_1CILi2EEENSA_ILi1EEESC_EEEEENS5_IJNSA_ILi256EEENSA_ILi128EEENSA_ILi64EEEEEENS_10tfloat32_tENS5_IJlSC_lEEESJ_SK_NS4_8TiledMMAINS4_8MMA_AtomIJNS4_23SM100_MMA_TF32_2x1SM_SSISJ_SJ_fLi256ELi128ELNS4_4UMMA5MajorE0ELSP_0ELNSO_7ScaleInE0ELSQ_0EEEEEENS4_6LayoutINS5_IJSC_SC_SC_EEENS5_IJNSA_ILi0EEESV_SV_EEEEENS5_IJNS4_10UnderscoreESY_SY_EEEEENS4_18SM100_TMA_2SM_LOADENS4_14ComposedLayoutINS4_7SwizzleILi3ELi4ELi3EEENS4_18smem_ptr_flag_bitsILi32EEENST_INS5_IJNSA_ILi8EEENSA_ILi32EEEEEENS5_IJS18_SC_EEEEEEEvNS4_8identityES11_S1C_vS1D_EENS_8epilogue10collective18CollectiveEpilogueINS1F_23Sm100TmaWarpSpecializedILi4ELi2ELi16ELb1ELb0EEEJNS5_IJSG_SG_SH_EEENS5_IJNST_ISG_SC_EENST_INSA_ILi16EEESC_EEEEESJ_SK_SJ_SK_NS1F_6fusion15FusionCallbacksIS1J_NS1P_17LinearCombinationISJ_fSJ_fLNS_15FloatRoundStyleE2EEES1K_S1O_JEEENS4_5SM1004TMEM4LOAD26SM100_TMEM_LOAD_32dp32b16xENS4_13SM90_TMA_LOADENS12_INS13_ILi2ELi4ELi3EEES16_NST_INS5_IJS17_S1M_EEENS5_IJS1M_SC_EEEEEEENS4_39AutoVectorizingCopyWithAssumedAlignmentILi128EEENS4_14SM90_TMA_STOREES24_S26_S26_EEEvvEEEEvNT_6ParamsE --------------------------
	.section	.nv.shared._ZN7cutlass13device_kernelINS_4gemm6kernel13GemmUniversalIN4cute5tupleIJiiiiEEENS1_10collective13CollectiveMmaINS1_35MainloopSm100TmaUmmaWarpSpecializedILi4ELi2ELi4ENS5_IJNS4_1CILi2EEENSA_ILi1EEESC_EEEEENS5_IJNSA_ILi256EEENSA_ILi128EEENSA_ILi64EEEEEENS_10tfloat32_tENS5_IJlSC_lEEESJ_SK_NS4_8TiledMMAINS4_8MMA_AtomIJNS4_23SM100_MMA_TF32_2x1SM_SSISJ_SJ_fLi256ELi128ELNS4_4UMMA5MajorE0ELSP_0ELNSO_7ScaleInE0ELSQ_0EEEEEENS4_6LayoutINS5_IJSC_SC_SC_EEENS5_IJNSA_ILi0EEESV_SV_EEEEENS5_IJNS4_10UnderscoreESY_SY_EEEEENS4_18SM100_TMA_2SM_LOADENS4_14ComposedLayoutINS4_7SwizzleILi3ELi4ELi3EEENS4_18smem_ptr_flag_bitsILi32EEENST_INS5_IJNSA_ILi8EEENSA_ILi32EEEEEENS5_IJS18_SC_EEEEEEEvNS4_8identityES11_S1C_vS1D_EENS_8epilogue10collective18CollectiveEpilogueINS1F_23Sm100TmaWarpSpecializedILi4ELi2ELi16ELb1ELb0EEEJNS5_IJSG_SG_SH_EEENS5_IJNST_ISG_SC_EENST_INSA_ILi16EEESC_EEEEESJ_SK_SJ_SK_NS1F_6fusion15FusionCallbacksIS1J_NS1P_17LinearCombinationISJ_fSJ_fLNS_15FloatRoundStyleE2EEES1K_S1O_JEEENS4_5SM1004TMEM4LOAD26SM100_TMEM_LOAD_32dp32b16xENS4_13SM90_TMA_LOADENS12_INS13_ILi2ELi4ELi3EEES16_NST_INS5_IJS17_S1M_EEENS5_IJS1M_SC_EEEEEEENS4_39AutoVectorizingCopyWithAssumedAlignmentILi128EEENS4_14SM90_TMA_STOREES24_S26_S26_EEEvvEEEEvNT_6ParamsE,"aw",@nobits
	.sectionflags	@""
	.align	16
	.zero		1024


//--------------------- .nv.shared.reserved.0     --------------------------
	.section	.nv.shared.reserved.0,"aw",@nobits
	.weak		__nv_reservedSMEM_offset_0_alias
	.size		__nv_reservedSMEM_offset_0_alias, 0, 64
	.other		__nv_reservedSMEM_offset_0_alias,@"STO_CUDA_RESERVED_SHARED STV_DEFAULT"
__nv_reservedSMEM_offset_0_alias:
	.zero		0
.nv.shared.reserved.0:
	.zero		64
	.weak		__nv_reservedSMEM_tcgen05_partition
	.type		__nv_reservedSMEM_tcgen05_partition,@object
	.size		__nv_reservedSMEM_tcgen05_partition,(.L_0 - __nv_reservedSMEM_tcgen05_partition)
__nv_reservedSMEM_tcgen05_partition:
	.zero		32
.L_0:


//--------------------- .nv.global                --------------------------
	.section	.nv.global,"aw",@nobits
.nv.global:
	.type		_ZN40_INTERNAL_b584876e_4_k_cu_0a6de4f6_284064cute1_E,@object
	.size		_ZN40_INTERNAL_b584876e_4_k_cu_0a6de4f6_284064cute1_E,(_ZN40_INTERNAL_b584876e_4_k_cu_0a6de4f6_284064cuda3std3__45__cpo6cbeginE - _ZN40_INTERNAL_b584876e_4_k_cu_0a6de4f6_284064cute1_E)
_ZN40_INTERNAL_b584876e_4_k_cu_0a6de4f6_284064cute1_E:
	.zero		1
	.type		_ZN40_INTERNAL_b584876e_4_k_cu_0a6de4f6_284064cuda3std3__45__cpo6cbeginE,@object
	.size		_ZN40_INTERNAL_b584876e_4_k_cu_0a6de4f6_284064cuda3std3__45__cpo6cbeginE,(_ZN40_INTERNAL_b584876e_4_k_cu_0a6de4f6_284064cuda3std3__48in_placeE - _ZN40_INTERNAL_b584876e_4_k_cu_0a6de4f6_284064cuda3std3__45__cpo6cbeginE)
_ZN40_INTERNAL_b584876e_4_k_cu_0a6de4f6_284064cuda3std3__45__cpo6cbeginE:
	.zero		1
	.type		_ZN40_INTERNAL_b584876e_4_k_cu_0a6de4f6_284064cuda3std3__48in_placeE,@object
	.size		_ZN40_INTERNAL_b584876e_4_k_cu_0a6de4f6_284064cuda3std3__48in_placeE,(_ZN40_INTERNAL_b584876e_4_k_cu_0a6de4f6_284064cuda3std6ranges3__45__cpo9iter_moveE - _ZN40_INTERNAL_b584876e_4_k_cu_0a6de4f6_284064cuda3std3__48in_placeE)
_ZN40_INTERNAL_b584876e_4_k_cu_0a6de4f6_284064cuda3std3__48in_placeE:
	.zero		1
	.type		_ZN40_INTERNAL_b584876e_4_k_cu_0a6de4f6_284064cuda3std6ranges3__45__cpo9iter_moveE,@object
	.size		_ZN40_INTERNAL_b584876e_4_k_cu_0a6de4f6_284064cuda3std6ranges3__45__cpo9iter_moveE,(_ZN40_INTERNAL_b584876e_4_k_cu_0a6de4f6_284064cuda3std3__45__cpo5beginE - _ZN40_INTERNAL_b584876e_4_k_cu_0a6de4f6_284064cuda3std6ranges3__45__cpo9iter_moveE)
_ZN40_INTERNAL_b584876e_4_k_cu_0a6de4f6_284064cuda3std6ranges3__45__cpo9iter_moveE:
	.zero		1
	.type		_ZN40_INTERNAL_b584876e_4_k_cu_0a6de4f6_284064cuda3std3__45__cpo5beginE,@object
	.size		_ZN40_INTERNAL_b584876e_4_k_cu_0a6de4f6_284064cuda3std3__45__cpo5beginE,(_ZN40_INTERNAL_b584876e_4_k_cu_0a6de4f6_284064cuda3std3__442_GLOBAL__N__b584876e_4_k_cu_0a6de4f6_284066ignoreE - _ZN40_INTERNAL_b584876e_4_k_cu_0a6de4f6_284064cuda3std3__45__cpo5beginE)
_ZN40_INTERNAL_b584876e_4_k_cu_0a6de4f6_284064cuda3std3__45__cpo5beginE:
	.zero		1
	.type		_ZN40_INTERNAL_b584876e_4_k_cu_0a6de4f6_284064cuda3std3__442_GLOBAL__N__b584876e_4_k_cu_0a6de4f6_284066ignoreE,@object
	.size		_ZN40_INTERNAL_b584876e_4_k_cu_0a6de4f6_284064cuda3std3__442_GLOBAL__N__b584876e_4_k_cu_0a6de4f6_284066ignoreE,(_ZN40_INTERNAL_b584876e_4_k_cu_0a6de4f6_284064cute7productE - _ZN40_INTERNAL_b584876e_4_k_cu_0a6de4f6_284064cuda3std3__442_GLOBAL__N__b584876e_4_k_cu_0a6de4f6_284066ignoreE)
_ZN40_INTERNAL_b584876e_4_k_cu_0a6de4f6_284064cuda3std3__442_GLOBAL__N__b584876e_4_k_cu_0a6de4f6_284066ignoreE:
	.zero		1
	.type		_ZN40_INTERNAL_b584876e_4_k_cu_0a6de4f6_284064cute7productE,@object
	.size		_ZN40_INTERNAL_b584876e_4_k_cu_0a6de4f6_284064cute7productE,(_ZN40_INTERNAL_b584876e_4_k_cu_0a6de4f6_284064cuda3std3__45__cpo3endE - _ZN40_INTERNAL_b584876e_4_k_cu_0a6de4f6_284064cute7productE)
_ZN40_INTERNAL_b584876e_4_k_cu_0a6de4f6_284064cute7productE:
	.zero		1
	.type		_ZN40_INTERNAL_b584876e_4_k_cu_0a6de4f6_284064cuda3std3__45__cpo3endE,@object
	.size		_ZN40_INTERNAL_b584876e_4_k_cu_0a6de4f6_284064cuda3std3__45__cpo3endE,(_ZN40_INTERNAL_b584876e_4_k_cu_0a6de4f6_284064cuda3std3__419piecewise_constructE - _ZN40_INTERNAL_b584876e_4_k_cu_0a6de4f6_284064cuda3std3__45__cpo3endE)
_ZN40_INTERNAL_b584876e_4_k_cu_0a6de4f6_284064cuda3std3__45__cpo3endE:
	.zero		1
	.type		_ZN40_INTERNAL_b584876e_4_k_cu_0a6de4f6_284064cuda3std3__419piecewise_constructE,@object
	.size		_ZN40_INTERNAL_b584876e_4_k_cu_0a6de4f6_284064cuda3std3__419piecewise_constructE,(_ZN40_INTERNAL_b584876e_4_k_cu_0a6de4f6_284064cuda3std3__45__cpo4cendE - _ZN40_INTERNAL_b584876e_4_k_cu_0a6de4f6_284064cuda3std3__419piecewise_constructE)
_ZN40_INTERNAL_b584876e_4_k_cu_0a6de4f6_284064cuda3std3__419piecewise_constructE:
	.zero		1
	.type		_ZN40_INTERNAL_b584876e_4_k_cu_0a6de4f6_284064cuda3std3__45__cpo4cendE,@object
	.size		_ZN40_INTERNAL_b584876e_4_k_cu_0a6de4f6_284064cuda3std3__45__cpo4cendE,(_ZN40_INTERNAL_b584876e_4_k_cu_0a6de4f6_284064cuda3std6ranges3__45__cpo4swapE - _ZN40_INTERNAL_b584876e_4_k_cu_0a6de4f6_284064cuda3std3__45__cpo4cendE)
_ZN40_INTERNAL_b584876e_4_k_cu_0a6de4f6_284064cuda3std3__45__cpo4cendE:
	.zero		1
	.type		_ZN40_INTERNAL_b584876e_4_k_cu_0a6de4f6_284064cuda3std6ranges3__45__cpo4swapE,@object
	.size		_ZN40_INTERNAL_b584876e_4_k_cu_0a6de4f6_284064cuda3std6ranges3__45__cpo4swapE,(.L_10 - _ZN40_INTERNAL_b584876e_4_k_cu_0a6de4f6_284064cuda3std6ranges3__45__cpo4swapE)
_ZN40_INTERNAL_b584876e_4_k_cu_0a6de4f6_284064cuda3std6ranges3__45__cpo4swapE:
	.zero		1
.L_10:


//--------------------- .nv.constant0._ZN7cutlass13device_kernelINS_4gemm6kernel13GemmUniversalIN4cute5tupleIJiiiiEEENS1_10collective13CollectiveMmaINS1_35MainloopSm100TmaUmmaWarpSpecializedILi4ELi2ELi4ENS5_IJNS4_1CILi2EEENSA_ILi1EEESC_EEEEENS5_IJNSA_ILi256EEENSA_ILi128EEENSA_ILi64EEEEEENS_10tfloat32_tENS5_IJlSC_lEEESJ_SK_NS4_8TiledMMAINS4_8MMA_AtomIJNS4_23SM100_MMA_TF32_2x1SM_SSISJ_SJ_fLi256ELi128ELNS4_4UMMA5MajorE0ELSP_0ELNSO_7ScaleInE0ELSQ_0EEEEEENS4_6LayoutINS5_IJSC_SC_SC_EEENS5_IJNSA_ILi0EEESV_SV_EEEEENS5_IJNS4_10UnderscoreESY_SY_EEEEENS4_18SM100_TMA_2SM_LOADENS4_14ComposedLayoutINS4_7SwizzleILi3ELi4ELi3EEENS4_18smem_ptr_flag_bitsILi32EEENST_INS5_IJNSA_ILi8EEENSA_ILi32EEEEEENS5_IJS18_SC_EEEEEEEvNS4_8identityES11_S1C_vS1D_EENS_8epilogue10collective18CollectiveEpilogueINS1F_23Sm100TmaWarpSpecializedILi4ELi2ELi16ELb1ELb0EEEJNS5_IJSG_SG_SH_EEENS5_IJNST_ISG_SC_EENST_INSA_ILi16EEESC_EEEEESJ_SK_SJ_SK_NS1F_6fusion15FusionCallbacksIS1J_NS1P_17LinearCombinationISJ_fSJ_fLNS_15FloatRoundStyleE2EEES1K_S1O_JEEENS4_5SM1004TMEM4LOAD26SM100_TMEM_LOAD_32dp32b16xENS4_13SM90_TMA_LOADENS12_INS13_ILi2ELi4ELi3EEES16_NST_INS5_IJS17_S1M_EEENS5_IJS1M_SC_EEEEEEENS4_39AutoVectorizingCopyWithAssumedAlignmentILi128EEENS4_14SM90_TMA_STOREES24_S26_S26_EEEvvEEEEvNT_6ParamsE --------------------------
	.section	.nv.constant0._ZN7cutlass13device_kernelINS_4gemm6kernel13GemmUniversalIN4cute5tupleIJiiiiEEENS1_10collective13CollectiveMmaINS1_35MainloopSm100TmaUmmaWarpSpecializedILi4ELi2ELi4ENS5_IJNS4_1CILi2EEENSA_ILi1EEESC_EEEEENS5_IJNSA_ILi256EEENSA_ILi128EEENSA_ILi64EEEEEENS_10tfloat32_tENS5_IJlSC_lEEESJ_SK_NS4_8TiledMMAINS4_8MMA_AtomIJNS4_23SM100_MMA_TF32_2x1SM_SSISJ_SJ_fLi256ELi128ELNS4_4UMMA5MajorE0ELSP_0ELNSO_7ScaleInE0ELSQ_0EEEEEENS4_6LayoutINS5_IJSC_SC_SC_EEENS5_IJNSA_ILi0EEESV_SV_EEEEENS5_IJNS4_10UnderscoreESY_SY_EEEEENS4_18SM100_TMA_2SM_LOADENS4_14ComposedLayoutINS4_7SwizzleILi3ELi4ELi3EEENS4_18smem_ptr_flag_bitsILi32EEENST_INS5_IJNSA_ILi8EEENSA_ILi32EEEEEENS5_IJS18_SC_EEEEEEEvNS4_8identityES11_S1C_vS1D_EENS_8epilogue10collective18CollectiveEpilogueINS1F_23Sm100TmaWarpSpecializedILi4ELi2ELi16ELb1ELb0EEEJNS5_IJSG_SG_SH_EEENS5_IJNST_ISG_SC_EENST_INSA_ILi16EEESC_EEEEESJ_SK_SJ_SK_NS1F_6fusion15FusionCallbacksIS1J_NS1P_17LinearCombinationISJ_fSJ_fLNS_15FloatRoundStyleE2EEES1K_S1O_JEEENS4_5SM1004TMEM4LOAD26SM100_TMEM_LOAD_32dp32b16xENS4_13SM90_TMA_LOADENS12_INS13_ILi2ELi4ELi3EEES16_NST_INS5_IJS17_S1M_EEENS5_IJS1M_SC_EEEEEEENS4_39AutoVectorizingCopyWithAssumedAlignmentILi128EEENS4_14SM90_TMA_STOREES24_S26_S26_EEEvvEEEEvNT_6ParamsE,"a",@progbits
	.sectionflags	@""
	.align	4
.nv.constant0._ZN7cutlass13device_kernelINS_4gemm6kernel13GemmUniversalIN4cute5tupleIJiiiiEEENS1_10collective13CollectiveMmaINS1_35MainloopSm100TmaUmmaWarpSpecializedILi4ELi2ELi4ENS5_IJNS4_1CILi2EEENSA_ILi1EEESC_EEEEENS5_IJNSA_ILi256EEENSA_ILi128EEENSA_ILi64EEEEEENS_10tfloat32_tENS5_IJlSC_lEEESJ_SK_NS4_8TiledMMAINS4_8MMA_AtomIJNS4_23SM100_MMA_TF32_2x1SM_SSISJ_SJ_fLi256ELi128ELNS4_4UMMA5MajorE0ELSP_0ELNSO_7ScaleInE0ELSQ_0EEEEEENS4_6LayoutINS5_IJSC_SC_SC_EEENS5_IJNSA_ILi0EEESV_SV_EEEEENS5_IJNS4_10UnderscoreESY_SY_EEEEENS4_18SM100_TMA_2SM_LOADENS4_14ComposedLayoutINS4_7SwizzleILi3ELi4ELi3EEENS4_18smem_ptr_flag_bitsILi32EEENST_INS5_IJNSA_ILi8EEENSA_ILi32EEEEEENS5_IJS18_SC_EEEEEEEvNS4_8identityES11_S1C_vS1D_EENS_8epilogue10collective18CollectiveEpilogueINS1F_23Sm100TmaWarpSpecializedILi4ELi2ELi16ELb1ELb0EEEJNS5_IJSG_SG_SH_EEENS5_IJNST_ISG_SC_EENST_INSA_ILi16EEESC_EEEEESJ_SK_SJ_SK_NS1F_6fusion15FusionCallbacksIS1J_NS1P_17LinearCombinationISJ_fSJ_fLNS_15FloatRoundStyleE2EEES1K_S1O_JEEENS4_5SM1004TMEM4LOAD26SM100_TMEM_LOAD_32dp32b16xENS4_13SM90_TMA_LOADENS12_INS13_ILi2ELi4ELi3EEES16_NST_INS5_IJS17_S1M_EEENS5_IJS1M_SC_EEEEEEENS4_39AutoVectorizingCopyWithAssumedAlignmentILi128EEENS4_14SM90_TMA_STOREES24_S26_S26_EEEvvEEEEvNT_6ParamsE:
	.zero		2944


//--------------------- SYMBOLS --------------------------

	.type		.nv.reservedSmem.offset0,@object
	.size		.nv.reservedSmem.offset0,0x4
	.type		.nv.reservedSmem.cap,@object
	.size		.nv.reservedSmem.cap,0x4
	.type		__assertfail,@function
